	.target	sm_90a

	.elftype	@"ET_EXEC"


//--------------------- .note.nv.tkinfo           --------------------------
	.section	.note.nv.tkinfo,"",@"SHT_NOTE"
	.sectionflags	@"SHF_NOTE_NV_TKINFO"
	.tkinfo
        /*0018*/ 	.word	0x00000002
        /*0030*/ 	.string	""
        /*0030*/ 	.string	"ptxas"
        /*0030*/ 	.string	"Cuda compilation tools, release 13.0, V13.0.88"
        /*0030*/ 	.string	"Build cuda_13.0.r13.0/compiler.36424714_0"
        /*0030*/ 	.string	"-v  -suppress-debug-info  -lineinfo  -arch sm_90a "



//--------------------- .note.nv.cuinfo           --------------------------
	.section	.note.nv.cuinfo,"",@"SHT_NOTE"
	.sectionflags	@"SHF_NOTE_NV_CUINFO"
        /*0018*/ 	.short	0x0002
        /*001a*/ 	.short	0x005a
        /*001c*/ 	.short	0x0082
	.zero		2


//--------------------- .nv.info                  --------------------------
	.section	.nv.info,"",@"SHT_CUDA_INFO"
	.align	4


	//----- nvinfo : EIATTR_REGCOUNT
	.align		4
        /*0000*/ 	.byte	0x04, 0x2f
        /*0002*/ 	.short	(.L_1 - .L_0)
	.align		4
.L_0:
        /*0004*/ 	.word	index@(matmul_kernel)
        /*0008*/ 	.word	0x000000ff


	//----- nvinfo : EIATTR_FRAME_SIZE
	.align		4
.L_1:
        /*000c*/ 	.byte	0x04, 0x11
        /*000e*/ 	.short	(.L_3 - .L_2)
	.align		4
.L_2:
        /*0010*/ 	.word	index@(matmul_kernel)
        /*0014*/ 	.word	0x00000058


	//----- nvinfo : EIATTR_MIN_STACK_SIZE
	.align		4
.L_3:
        /*0018*/ 	.byte	0x04, 0x12
        /*001a*/ 	.short	(.L_5 - .L_4)
	.align		4
.L_4:
        /*001c*/ 	.word	index@(matmul_kernel)
        /*0020*/ 	.word	0x00000058
.L_5:


//--------------------- .nv.compat                --------------------------
	.section	.nv.compat,"",@"SHT_CUDA_COMPAT_INFO"
	.align	4
        /*0000*/ 	.byte	0x02, 0x09, 0x01, 0x00, 0x02, 0x02, 0x04, 0x00, 0x02, 0x05, 0x05, 0x00, 0x03, 0x07, 0x01, 0x01
        /*0010*/ 	.byte	0x02, 0x03, 0x00, 0x00, 0x02, 0x06, 0x01, 0x00, 0x04, 0x0b, 0x08, 0x00, 0x00, 0x00, 0x00, 0x00
        /*0020*/ 	.byte	0x00, 0x00, 0x00, 0x00


//--------------------- .nv.info.matmul_kernel    --------------------------
	.section	.nv.info.matmul_kernel,"",@"SHT_CUDA_INFO"
	.sectionflags	@""
	.align	4


	//----- nvinfo : EIATTR_CUDA_API_VERSION
	.align		4
        /*0000*/ 	.byte	0x04, 0x37
        /*0002*/ 	.short	(.L_7 - .L_6)
.L_6:
        /*0004*/ 	.word	0x00000082


	//----- nvinfo : EIATTR_KPARAM_INFO
	.align		4
.L_7:
        /*0008*/ 	.byte	0x04, 0x17
        /*000a*/ 	.short	(.L_9 - .L_8)
.L_8:
        /*000c*/ 	.word	0x00000000
        /*0010*/ 	.short	0x000d
        /*0012*/ 	.short	0x0048
        /*0014*/ 	.byte	0x00, 0xf4, 0x21, 0x00


	//----- nvinfo : EIATTR_KPARAM_INFO
	.align		4
.L_9:
        /*0018*/ 	.byte	0x04, 0x17
        /*001a*/ 	.short	(.L_11 - .L_10)
.L_10:
        /*001c*/ 	.word	0x00000000
        /*0020*/ 	.short	0x000c
        /*0022*/ 	.short	0x0040
        /*0024*/ 	.byte	0x00, 0xf4, 0x21, 0x00


	//----- nvinfo : EIATTR_KPARAM_INFO
	.align		4
.L_11:
        /*0028*/ 	.byte	0x04, 0x17
        /*002a*/ 	.short	(.L_13 - .L_12)
.L_12:
        /*002c*/ 	.word	0x00000000
        /*0030*/ 	.short	0x000b
        /*0032*/ 	.short	0x0038
        /*0034*/ 	.byte	0x00, 0xf0, 0x11, 0x00


	//----- nvinfo : EIATTR_KPARAM_INFO
	.align		4
.L_13:
        /*0038*/ 	.byte	0x04, 0x17
        /*003a*/ 	.short	(.L_15 - .L_14)
.L_14:
        /*003c*/ 	.word	0x00000000
        /*0040*/ 	.short	0x000a
        /*0042*/ 	.short	0x0034
        /*0044*/ 	.byte	0x00, 0xf0, 0x11, 0x00


	//----- nvinfo : EIATTR_KPARAM_INFO
	.align		4
.L_15:
        /*0048*/ 	.byte	0x04, 0x17
        /*004a*/ 	.short	(.L_17 - .L_16)
.L_16:
        /*004c*/ 	.word	0x00000000
        /*0050*/ 	.short	0x0009
        /*0052*/ 	.short	0x0030
        /*0054*/ 	.byte	0x00, 0xf0, 0x11, 0x00


	//----- nvinfo : EIATTR_KPARAM_INFO
	.align		4
.L_17:
        /*0058*/ 	.byte	0x04, 0x17
        /*005a*/ 	.short	(.L_19 - .L_18)
.L_18:
        /*005c*/ 	.word	0x00000000
        /*0060*/ 	.short	0x0008
        /*0062*/ 	.short	0x002c
        /*0064*/ 	.byte	0x00, 0xf0, 0x11, 0x00


	//----- nvinfo : EIATTR_KPARAM_INFO
	.align		4
.L_19:
        /*0068*/ 	.byte	0x04, 0x17
        /*006a*/ 	.short	(.L_21 - .L_20)
.L_20:
        /*006c*/ 	.word	0x00000000
        /*0070*/ 	.short	0x0007
        /*0072*/ 	.short	0x0028
        /*0074*/ 	.byte	0x00, 0xf0, 0x11, 0x00


	//----- nvinfo : EIATTR_KPARAM_INFO
	.align		4
.L_21:
        /*0078*/ 	.byte	0x04, 0x17
        /*007a*/ 	.short	(.L_23 - .L_22)
.L_22:
        /*007c*/ 	.word	0x00000000
        /*0080*/ 	.short	0x0006
        /*0082*/ 	.short	0x0024
        /*0084*/ 	.byte	0x00, 0xf0, 0x11, 0x00


	//----- nvinfo : EIATTR_KPARAM_INFO
	.align		4
.L_23:
        /*0088*/ 	.byte	0x04, 0x17
        /*008a*/ 	.short	(.L_25 - .L_24)
.L_24:
        /*008c*/ 	.word	0x00000000
        /*0090*/ 	.short	0x0005
        /*0092*/ 	.short	0x0020
        /*0094*/ 	.byte	0x00, 0xf0, 0x11, 0x00


	//----- nvinfo : EIATTR_KPARAM_INFO
	.align		4
.L_25:
        /*0098*/ 	.byte	0x04, 0x17
        /*009a*/ 	.short	(.L_27 - .L_26)
.L_26:
        /*009c*/ 	.word	0x00000000
        /*00a0*/ 	.short	0x0004
        /*00a2*/ 	.short	0x001c
        /*00a4*/ 	.byte	0x00, 0xf0, 0x11, 0x00


	//----- nvinfo : EIATTR_KPARAM_INFO
	.align		4
.L_27:
        /*00a8*/ 	.byte	0x04, 0x17
        /*00aa*/ 	.short	(.L_29 - .L_28)
.L_28:
        /*00ac*/ 	.word	0x00000000
        /*00b0*/ 	.short	0x0003
        /*00b2*/ 	.short	0x0018
        /*00b4*/ 	.byte	0x00, 0xf0, 0x11, 0x00


	//----- nvinfo : EIATTR_KPARAM_INFO
	.align		4
.L_29:
        /*00b8*/ 	.byte	0x04, 0x17
        /*00ba*/ 	.short	(.L_31 - .L_30)
.L_30:
        /*00bc*/ 	.word	0x00000000
        /*00c0*/ 	.short	0x0002
        /*00c2*/ 	.short	0x0010
        /*00c4*/ 	.byte	0x00, 0xf4, 0x21, 0x00


	//----- nvinfo : EIATTR_KPARAM_INFO
	.align		4
.L_31:
        /*00c8*/ 	.byte	0x04, 0x17
        /*00ca*/ 	.short	(.L_33 - .L_32)
.L_32:
        /*00cc*/ 	.word	0x00000000
        /*00d0*/ 	.short	0x0001
        /*00d2*/ 	.short	0x0008
        /*00d4*/ 	.byte	0x00, 0xf4, 0x21, 0x00


	//----- nvinfo : EIATTR_KPARAM_INFO
	.align		4
.L_33:
        /*00d8*/ 	.byte	0x04, 0x17
        /*00da*/ 	.short	(.L_35 - .L_34)
.L_34:
        /*00dc*/ 	.word	0x00000000
        /*00e0*/ 	.short	0x0000
        /*00e2*/ 	.short	0x0000
        /*00e4*/ 	.byte	0x00, 0xf4, 0x21, 0x00


	//----- nvinfo : EIATTR_SPARSE_MMA_MASK
	.align		4
.L_35:
        /*00e8*/ 	.byte	0x03, 0x50
        /*00ea*/ 	.short	0x0000


	//----- nvinfo : EIATTR_MAXREG_COUNT
	.align		4
        /*00ec*/ 	.byte	0x03, 0x1b
        /*00ee*/ 	.short	0x00ff


	//----- nvinfo : EIATTR_NUM_BARRIERS
	.align		4
        /*00f0*/ 	.byte	0x02, 0x4c
        /*00f2*/ 	.byte	0x01
	.zero		1


	//----- nvinfo : EIATTR_ANNOTATIONS
	.align		4
        /*00f4*/ 	.byte	0x04, 0x55
        /*00f6*/ 	.short	(.L_37 - .L_36)


	//   ....[0]....
.L_36:
        /*00f8*/ 	.word	0x00000001
        /*00fc*/ 	.byte	0xc0, 0x10, 0x00, 0x00, 0x01, 0x00, 0x00, 0x00, 0x00, 0x11, 0x00, 0x00, 0x01, 0x00, 0x00, 0x00
        /* <DEDUP_REMOVED lines=19> */
        /*023c*/ 	.byte	0xb0, 0x31, 0x00, 0x00, 0x01, 0x00, 0x00, 0x00, 0x70, 0x32, 0x00, 0x00


	//----- nvinfo : EIATTR_MERCURY_ISA_VERSION
	.align		4
.L_37:
        /*0248*/ 	.byte	0x03, 0x5f
        /*024a*/ 	.short	0x0101


	//----- nvinfo : EIATTR_EXIT_INSTR_OFFSETS
	.align		4
        /*024c*/ 	.byte	0x04, 0x1c
        /*024e*/ 	.short	(.L_39 - .L_38)


	//   ....[0]....
.L_38:
        /*0250*/ 	.word	0x00006a00


	//   ....[1]....
        /*0254*/ 	.word	0x00006a20


	//----- nvinfo : EIATTR_REQNTID
	.align		4
.L_39:
        /*0258*/ 	.byte	0x04, 0x10
        /*025a*/ 	.short	(.L_41 - .L_40)
.L_40:
        /*025c*/ 	.word	0x00000100
        /*0260*/ 	.word	0x00000001
        /*0264*/ 	.word	0x00000001


	//----- nvinfo : EIATTR_CBANK_PARAM_SIZE
	.align		4
.L_41:
        /*0268*/ 	.byte	0x03, 0x19
        /*026a*/ 	.short	0x0050


	//----- nvinfo : EIATTR_PARAM_CBANK
	.align		4
        /*026c*/ 	.byte	0x04, 0x0a
        /*026e*/ 	.short	(.L_43 - .L_42)
	.align		4
.L_42:
        /*0270*/ 	.word	index@(.nv.constant0.matmul_kernel)
        /*0274*/ 	.short	0x0210
        /*0276*/ 	.short	0x0050


	//----- nvinfo : EIATTR_SW_WAR
	.align		4
.L_43:
        /*0278*/ 	.byte	0x04, 0x36
        /*027a*/ 	.short	(.L_45 - .L_44)
.L_44:
        /*027c*/ 	.word	0x00000008
.L_45:


//--------------------- .nv.callgraph             --------------------------
	.section	.nv.callgraph,"",@"SHT_CUDA_CALLGRAPH"
	.align	4
	.sectionentsize	8
	.align		4
        /*0000*/ 	.word	0x00000000
	.align		4
        /*0004*/ 	.word	0xffffffff
	.align		4
        /*0008*/ 	.word	0x00000000
	.align		4
        /*000c*/ 	.word	0xfffffffe
	.align		4
        /*0010*/ 	.word	0x00000000
	.align		4
        /*0014*/ 	.word	0xfffffffd
	.align		4
        /*0018*/ 	.word	0x00000000
	.align		4
        /*001c*/ 	.word	0xfffffffc


//--------------------- .text.matmul_kernel       --------------------------
	.section	.text.matmul_kernel,"ax",@progbits
	.align	128
        .global         matmul_kernel
        .type           matmul_kernel,@function
        .size           matmul_kernel,(.L_x_3 - matmul_kernel)
        .other          matmul_kernel,@"STO_CUDA_ENTRY STV_DEFAULT"
matmul_kernel:
.text.matmul_kernel:
[----:B------:R-:W0:Y:S08]  /*0000*/  LDC R1, c[0x0][0x28] ;  /* 0x00000a00ff017b82 */ /* 0x000e300000000800 */
[----:B------:R-:W1:Y:S01]  /*0010*/  LDC.64 R4, c[0x0][0x228] ;  /* 0x00008a00ff047b82 */ /* 0x000e620000000a00 */
[----:B------:R-:W2:Y:S01]  /*0020*/  S2R R7, SR_CTAID.X ;  /* 0x0000000000077919 */ /* 0x000ea20000002500 */
[----:B------:R-:W-:Y:S01]  /*0030*/  UMOV UR4, 0x400 ;  /* 0x0000040000047882 */ /* 0x000fe20000000000 */
[----:B------:R-:W-:Y:S01]  /*0040*/  ULDC.64 UR14, c[0x0][0x208] ;  /* 0x00008200000e7ab9 */ /* 0x000fe20000000a00 */
[----:B0-----:R-:W-:Y:S01]  /*0050*/  VIADD R1, R1, 0xffffffa8 ;  /* 0xffffffa801017836 */ /* 0x001fe20000000000 */
[----:B------:R-:W0:Y:S01]  /*0060*/  S2R R22, SR_TID.X ;  /* 0x0000000000167919 */ /* 0x000e220000002100 */
[----:B------:R-:W-:-:S02]  /*0070*/  CS2R R72, SRZ ;  /* 0x0000000000487805 */ /* 0x000fc4000001ff00 */
[----:B------:R-:W-:Y:S01]  /*0080*/  CS2R R74, SRZ ;  /* 0x00000000004a7805 */ /* 0x000fe2000001ff00 */
[----:B------:R-:W3:Y:S01]  /*0090*/  S2UR UR12, SR_CgaCtaId ;  /* 0x00000000000c79c3 */ /* 0x000ee20000008800 */
[----:B------:R-:W-:Y:S02]  /*00a0*/  CS2R R76, SRZ ;  /* 0x00000000004c7805 */ /* 0x000fe4000001ff00 */
[----:B------:R-:W-:Y:S02]  /*00b0*/  CS2R R78, SRZ ;  /* 0x00000000004e7805 */ /* 0x000fe4000001ff00 */
[----:B------:R-:W-:Y:S02]  /*00c0*/  CS2R R80, SRZ ;  /* 0x0000000000507805 */ /* 0x000fe4000001ff00 */
[----:B------:R-:W-:Y:S02]  /*00d0*/  CS2R R82, SRZ ;  /* 0x0000000000527805 */ /* 0x000fe4000001ff00 */
[----:B------:R-:W-:-:S02]  /*00e0*/  CS2R R84, SRZ ;  /* 0x0000000000547805 */ /* 0x000fc4000001ff00 */
[----:B------:R-:W-:Y:S02]  /*00f0*/  CS2R R86, SRZ ;  /* 0x0000000000567805 */ /* 0x000fe4000001ff00 */
        /* <DEDUP_REMOVED lines=8> */
[----:B------:R-:W-:Y:S01]  /*0180*/  CS2R R40, SRZ ;  /* 0x0000000000287805 */ /* 0x000fe2000001ff00 */
[----:B-1----:R-:W-:Y:S01]  /*0190*/  VIADD R0, R5, 0x1f ;  /* 0x0000001f05007836 */ /* 0x002fe20000000000 */
[----:B------:R-:W-:Y:S02]  /*01a0*/  CS2R R42, SRZ ;  /* 0x00000000002a7805 */ /* 0x000fe4000001ff00 */
[----:B------:R-:W-:-:S02]  /*01b0*/  CS2R R44, SRZ ;  /* 0x00000000002c7805 */ /* 0x000fc4000001ff00 */
[----:B------:R-:W-:Y:S02]  /*01c0*/  CS2R R46, SRZ ;  /* 0x00000000002e7805 */ /* 0x000fe4000001ff00 */
[----:B------:R-:W-:Y:S02]  /*01d0*/  CS2R R48, SRZ ;  /* 0x0000000000307805 */ /* 0x000fe4000001ff00 */
[----:B------:R-:W-:Y:S02]  /*01e0*/  SHF.R.S32.HI R3, RZ, 0x1f, R0 ;  /* 0x0000001fff037819 */ /* 0x000fe40000011400 */
[----:B------:R-:W-:Y:S02]  /*01f0*/  CS2R R50, SRZ ;  /* 0x0000000000327805 */ /* 0x000fe4000001ff00 */
[----:B------:R-:W-:Y:S01]  /*0200*/  CS2R R52, SRZ ;  /* 0x0000000000347805 */ /* 0x000fe2000001ff00 */
[----:B---3--:R-:W-:Y:S01]  /*0210*/  ULEA UR12, UR12, UR4, 0x18 ;  /* 0x000000040c0c7291 */ /* 0x008fe2000f8ec03f */
[----:B------:R-:W-:-:S02]  /*0220*/  LEA.HI R3, R3, R0, RZ, 0x5 ;  /* 0x0000000003037211 */ /* 0x000fc400078f28ff */
[----:B------:R-:W-:Y:S02]  /*0230*/  CS2R R54, SRZ ;  /* 0x0000000000367805 */ /* 0x000fe4000001ff00 */
[----:B--2---:R-:W-:Y:S02]  /*0240*/  IABS R10, R7 ;  /* 0x00000007000a7213 */ /* 0x004fe40000000000 */
[----:B------:R-:W-:Y:S02]  /*0250*/  CS2R R24, SRZ ;  /* 0x0000000000187805 */ /* 0x000fe4000001ff00 */
[----:B------:R-:W-:Y:S02]  /*0260*/  SHF.R.S32.HI R3, RZ, 0x5, R3 ;  /* 0x00000005ff037819 */ /* 0x000fe40000011403 */
[----:B------:R-:W-:Y:S02]  /*0270*/  CS2R R26, SRZ ;  /* 0x00000000001a7805 */ /* 0x000fe4000001ff00 */
[----:B------:R-:W-:-:S02]  /*0280*/  CS2R R28, SRZ ;  /* 0x00000000001c7805 */ /* 0x000fc4000001ff00 */
[----:B------:R-:W-:Y:S02]  /*0290*/  CS2R R30, SRZ ;  /* 0x00000000001e7805 */ /* 0x000fe4000001ff00 */
[----:B------:R-:W-:Y:S01]  /*02a0*/  CS2R R32, SRZ ;  /* 0x0000000000207805 */ /* 0x000fe2000001ff00 */
[----:B------:R-:W-:Y:S01]  /*02b0*/  IMAD.SHL.U32 R6, R3, 0x8, RZ ;  /* 0x0000000803067824 */ /* 0x000fe200078e00ff */
[----:B------:R-:W-:Y:S02]  /*02c0*/  CS2R R34, SRZ ;  /* 0x0000000000227805 */ /* 0x000fe4000001ff00 */
[----:B------:R-:W-:Y:S02]  /*02d0*/  CS2R R36, SRZ ;  /* 0x0000000000247805 */ /* 0x000fe4000001ff00 */
[----:B------:R-:W-:Y:S02]  /*02e0*/  CS2R R38, SRZ ;  /* 0x0000000000267805 */ /* 0x000fe4000001ff00 */
[----:B------:R-:W-:-:S02]  /*02f0*/  IABS R9, R6 ;  /* 0x0000000600097213 */ /* 0x000fc40000000000 */
[----:B------:R-:W-:Y:S02]  /*0300*/  IABS R12, R6 ;  /* 0x00000006000c7213 */ /* 0x000fe40000000000 */
[----:B------:R-:W1:Y:S08]  /*0310*/  I2F.RP R0, R9 ;  /* 0x0000000900007306 */ /* 0x000e700000209400 */
[----:B-1----:R-:W1:Y:S02]  /*0320*/  MUFU.RCP R0, R0 ;  /* 0x0000000000007308 */ /* 0x002e640000001000 */
[----:B-1----:R-:W-:-:S02]  /*0330*/  VIADD R2, R0, 0xffffffe ;  /* 0x0ffffffe00027836 */ /* 0x002fc40000000000 */
[----:B------:R-:W-:-:S04]  /*0340*/  IMAD.MOV R0, RZ, RZ, -R12 ;  /* 0x000000ffff007224 */ /* 0x000fc800078e0a0c */
[----:B------:R1:W2:Y:S02]  /*0350*/  F2I.FTZ.U32.TRUNC.NTZ R3, R2 ;  /* 0x0000000200037305 */ /* 0x0002a4000021f000 */
[----:B-1----:R-:W-:Y:S02]  /*0360*/  IMAD.MOV.U32 R2, RZ, RZ, RZ ;  /* 0x000000ffff027224 */ /* 0x002fe400078e00ff */
[----:B--2---:R-:W-:-:S04]  /*0370*/  IMAD.MOV R8, RZ, RZ, -R3 ;  /* 0x000000ffff087224 */ /* 0x004fc800078e0a03 */
[----:B------:R-:W-:Y:S02]  /*0380*/  IMAD R11, R8, R9, RZ ;  /* 0x00000009080b7224 */ /* 0x000fe400078e02ff */
[----:B------:R-:W-:Y:S02]  /*0390*/  IMAD.MOV.U32 R8, RZ, RZ, R10 ;  /* 0x000000ffff087224 */ /* 0x000fe400078e000a */
[----:B------:R-:W-:-:S06]  /*03a0*/  IMAD.HI.U32 R3, R3, R11, R2 ;  /* 0x0000000b03037227 */ /* 0x000fcc00078e0002 */
[----:B------:R-:W-:-:S04]  /*03b0*/  IMAD.HI.U32 R3, R3, R8, RZ ;  /* 0x0000000803037227 */ /* 0x000fc800078e00ff */
[----:B------:R-:W-:-:S05]  /*03c0*/  IMAD R0, R3, R0, R8 ;  /* 0x0000000003007224 */ /* 0x000fca00078e0208 */
[----:B------:R-:W-:-:S13]  /*03d0*/  ISETP.GT.U32.AND P1, PT, R9, R0, PT ;  /* 0x000000000900720c */ /* 0x000fda0003f24070 */
[----:B------:R-:W-:Y:S02]  /*03e0*/  @!P1 IMAD.IADD R0, R0, 0x1, -R9 ;  /* 0x0000000100009824 */ /* 0x000fe400078e0a09 */
[----:B------:R-:W-:Y:S01]  /*03f0*/  @!P1 VIADD R3, R3, 0x1 ;  /* 0x0000000103039836 */ /* 0x000fe20000000000 */
[----:B------:R-:W-:Y:S02]  /*0400*/  ISETP.NE.AND P1, PT, R6, RZ, PT ;  /* 0x000000ff0600720c */ /* 0x000fe40003f25270 */
[----:B------:R-:W-:Y:S02]  /*0410*/  ISETP.GE.U32.AND P0, PT, R0, R9, PT ;  /* 0x000000090000720c */ /* 0x000fe40003f06070 */
[----:B------:R-:W-:-:S04]  /*0420*/  LOP3.LUT R0, R7, R6, RZ, 0x3c, !PT ;  /* 0x0000000607007212 */ /* 0x000fc800078e3cff */
[----:B------:R-:W-:Y:S01]  /*0430*/  ISETP.GE.AND P2, PT, R0, RZ, PT ;  /* 0x000000ff0000720c */ /* 0x000fe20003f46270 */
[----:B------:R-:W-:-:S06]  /*0440*/  VIADD R0, R4, 0x1ff ;  /* 0x000001ff04007836 */ /* 0x000fcc0000000000 */
[----:B------:R-:W-:-:S04]  /*0450*/  @P0 VIADD R3, R3, 0x1 ;  /* 0x0000000103030836 */ /* 0x000fc80000000000 */
[----:B------:R-:W-:Y:S01]  /*0460*/  IMAD.MOV.U32 R2, RZ, RZ, R3 ;  /* 0x000000ffff027224 */ /* 0x000fe200078e0003 */
[----:B------:R-:W-:-:S03]  /*0470*/  SHF.R.S32.HI R3, RZ, 0x1f, R0 ;  /* 0x0000001fff037819 */ /* 0x000fc60000011400 */
[----:B------:R-:W-:Y:S01]  /*0480*/  @!P2 IMAD.MOV R2, RZ, RZ, -R2 ;  /* 0x000000ffff02a224 */ /* 0x000fe200078e0a02 */
[----:B------:R-:W-:Y:S02]  /*0490*/  @!P1 LOP3.LUT R2, RZ, R6, RZ, 0x33, !PT ;  /* 0x00000006ff029212 */ /* 0x000fe400078e33ff */
[----:B------:R-:W-:-:S03]  /*04a0*/  LEA.HI R3, R3, R0, RZ, 0x9 ;  /* 0x0000000003037211 */ /* 0x000fc600078f48ff */
[----:B------:R-:W-:Y:S02]  /*04b0*/  IMAD.SHL.U32 R8, R2, 0x8, RZ ;  /* 0x0000000802087824 */ /* 0x000fe400078e00ff */
[----:B------:R-:W-:-:S03]  /*04c0*/  IMAD.MOV R2, RZ, RZ, -R2 ;  /* 0x000000ffff027224 */ /* 0x000fc600078e0a02 */
[----:B------:R-:W-:Y:S01]  /*04d0*/  LEA.HI.SX32 R3, R3, -R8, 0x17 ;  /* 0x8000000803037211 */ /* 0x000fe200078fbaff */
[----:B------:R-:W-:-:S03]  /*04e0*/  IMAD R6, R6, R2, R7 ;  /* 0x0000000206067224 */ /* 0x000fc600078e0207 */
[----:B------:R-:W-:Y:S02]  /*04f0*/  VIMNMX R13, R3, 0x8, PT ;  /* 0x00000008030d7848 */ /* 0x000fe40003fe0100 */
[----:B------:R-:W-:Y:S02]  /*0500*/  IABS R11, R6 ;  /* 0x00000006000b7213 */ /* 0x000fe40000000000 */
[----:B------:R-:W-:-:S04]  /*0510*/  IABS R9, R13 ;  /* 0x0000000d00097213 */ /* 0x000fc80000000000 */
[----:B------:R-:W1:Y:S08]  /*0520*/  I2F.RP R0, R9 ;  /* 0x0000000900007306 */ /* 0x000e700000209400 */
[----:B-1----:R-:W1:Y:S02]  /*0530*/  MUFU.RCP R0, R0 ;  /* 0x0000000000007308 */ /* 0x002e640000001000 */
[----:B-1----:R-:W-:-:S06]  /*0540*/  VIADD R3, R0, 0xffffffe ;  /* 0x0ffffffe00037836 */ /* 0x002fcc0000000000 */
[----:B------:R-:W1:Y:S02]  /*0550*/  F2I.FTZ.U32.TRUNC.NTZ R3, R3 ;  /* 0x0000000300037305 */ /* 0x000e64000021f000 */
[----:B-1----:R-:W-:-:S04]  /*0560*/  IMAD.MOV R10, RZ, RZ, -R3 ;  /* 0x000000ffff0a7224 */ /* 0x002fc800078e0a03 */
[----:B------:R-:W-:Y:S01]  /*0570*/  IMAD.MOV.U32 R2, RZ, RZ, R10 ;  /* 0x000000ffff027224 */ /* 0x000fe200078e000a */
[----:B------:R-:W-:-:S03]  /*0580*/  IABS R10, R13 ;  /* 0x0000000d000a7213 */ /* 0x000fc60000000000 */
[----:B------:R-:W-:Y:S02]  /*0590*/  IMAD R7, R2, R9, RZ ;  /* 0x0000000902077224 */ /* 0x000fe400078e02ff */
[----:B------:R-:W-:Y:S02]  /*05a0*/  IMAD.MOV.U32 R2, RZ, RZ, RZ ;  /* 0x000000ffff027224 */ /* 0x000fe400078e00ff */
[----:B------:R-:W-:Y:S02]  /*05b0*/  IMAD.MOV R0, RZ, RZ, -R10 ;  /* 0x000000ffff007224 */ /* 0x000fe400078e0a0a */
[----:B------:R-:W-:Y:S01]  /*05c0*/  IMAD.HI.U32 R2, R3, R7, R2 ;  /* 0x0000000703027227 */ /* 0x000fe200078e0002 */
[C---:B0-----:R-:W-:Y:S02]  /*05d0*/  LOP3.LUT R3, R22.reuse, 0xff, RZ, 0xc0, !PT ;  /* 0x000000ff16037812 */ /* 0x041fe400078ec0ff */
[----:B------:R-:W-:-:S03]  /*05e0*/  LOP3.LUT R7, R22, 0xe0, RZ, 0xc0, !PT ;  /* 0x000000e016077812 */ /* 0x000fc600078ec0ff */
[----:B------:R-:W-:-:S04]  /*05f0*/  IMAD.HI.U32 R2, R2, R11, RZ ;  /* 0x0000000b02027227 */ /* 0x000fc800078e00ff */
[----:B------:R-:W-:-:S05]  /*0600*/  IMAD R0, R2, R0, R11 ;  /* 0x0000000002007224 */ /* 0x000fca00078e020b */
[----:B------:R-:W-:-:S13]  /*0610*/  ISETP.GT.U32.AND P1, PT, R9, R0, PT ;  /* 0x000000000900720c */ /* 0x000fda0003f24070 */
[----:B------:R-:W-:Y:S02]  /*0620*/  @!P1 IMAD.IADD R0, R0, 0x1, -R9 ;  /* 0x0000000100009824 */ /* 0x000fe400078e0a09 */
[----:B------:R-:W-:Y:S01]  /*0630*/  @!P1 VIADD R2, R2, 0x1 ;  /* 0x0000000102029836 */ /* 0x000fe20000000000 */
[----:B------:R-:W-:Y:S02]  /*0640*/  ISETP.NE.AND P1, PT, R13, RZ, PT ;  /* 0x000000ff0d00720c */ /* 0x000fe40003f25270 */
[----:B------:R-:W-:Y:S02]  /*0650*/  ISETP.GE.U32.AND P0, PT, R0, R9, PT ;  /* 0x000000090000720c */ /* 0x000fe40003f06070 */
[----:B------:R-:W0:Y:S01]  /*0660*/  LDC R9, c[0x0][0x230] ;  /* 0x00008c00ff097b82 */ /* 0x000e220000000800 */
[----:B------:R-:W-:-:S04]  /*0670*/  LOP3.LUT R0, R6, R13, RZ, 0x3c, !PT ;  /* 0x0000000d06007212 */ /* 0x000fc800078e3cff */
[----:B------:R-:W-:-:S06]  /*0680*/  ISETP.GE.AND P2, PT, R0, RZ, PT ;  /* 0x000000ff0000720c */ /* 0x000fcc0003f46270 */
[----:B------:R-:W-:-:S07]  /*0690*/  @P0 VIADD R2, R2, 0x1 ;  /* 0x0000000102020836 */ /* 0x000fce0000000000 */
[----:B------:R-:W-:Y:S01]  /*06a0*/  @!P2 IMAD.MOV R2, RZ, RZ, -R2 ;  /* 0x000000ffff02a224 */ /* 0x000fe200078e0a02 */
[----:B------:R-:W-:Y:S01]  /*06b0*/  @!P1 LOP3.LUT R2, RZ, R13, RZ, 0x33, !PT ;  /* 0x0000000dff029212 */ /* 0x000fe200078e33ff */
[----:B0-----:R-:W-:-:S04]  /*06c0*/  VIADD R9, R9, 0x1f ;  /* 0x0000001f09097836 */ /* 0x001fc80000000000 */
[----:B------:R-:W-:Y:S02]  /*06d0*/  IMAD.MOV R0, RZ, RZ, -R2 ;  /* 0x000000ffff007224 */ /* 0x000fe400078e0a02 */
[----:B------:R-:W-:Y:S01]  /*06e0*/  IMAD.SHL.U32 R108, R2, 0x20, RZ ;  /* 0x00000020026c7824 */ /* 0x000fe200078e00ff */
[----:B------:R-:W-:Y:S01]  /*06f0*/  ISETP.GE.AND P0, PT, R9, 0x20, PT ;  /* 0x000000200900780c */ /* 0x000fe20003f06270 */
[----:B------:R-:W-:-:S04]  /*0700*/  IMAD R0, R13, R0, R6 ;  /* 0x000000000d007224 */ /* 0x000fc800078e0206 */
[----:B------:R-:W-:-:S04]  /*0710*/  IMAD.IADD R0, R8, 0x1, R0 ;  /* 0x0000000108007824 */ /* 0x000fc800078e0200 */
[----:B------:R-:W-:-:S04]  /*0720*/  IMAD R0, R0, 0x200, R3 ;  /* 0x0000020000007824 */ /* 0x000fc800078e0203 */
[----:B------:R-:W-:Y:S01]  /*0730*/  VIADD R109, R0, 0x100 ;  /* 0x00000100006d7836 */ /* 0x000fe20000000000 */
[----:B------:R-:W-:Y:S06]  /*0740*/  @!P0 BRA `(.L_x_0) ;  /* 0x0000003400f48947 */ /* 0x000fec0003800000 */
[----:B------:R-:W-:Y:S01]  /*0750*/  IABS R13, R5 ;  /* 0x00000005000d7213 */ /* 0x000fe20000000000 */
[----:B------:R-:W0:Y:S01]  /*0760*/  LDC R113, c[0x0][0x23c] ;  /* 0x00008f00ff717b82 */ /* 0x000e220000000800 */
[----:B------:R-:W-:Y:S01]  /*0770*/  IABS R16, R4 ;  /* 0x0000000400107213 */ /* 0x000fe20000000000 */
[----:B------:R-:W-:Y:S01]  /*0780*/  ULDC UR6, c[0x0][0x234] ;  /* 0x00008d0000067ab9 */ /* 0x000fe20000000800 */
[----:B------:R-:W1:Y:S01]  /*0790*/  I2F.RP R10, R13 ;  /* 0x0000000d000a7306 */ /* 0x000e620000209400 */
[----:B------:R-:W-:Y:S01]  /*07a0*/  LEA.HI R18, R7, R108, RZ, 0x1b ;  /* 0x0000006c07127211 */ /* 0x000fe200078fd8ff */
[----:B------:R-:W-:Y:S01]  /*07b0*/  ULDC.64 UR4, c[0x0][0x218] ;  /* 0x0000860000047ab9 */ /* 0x000fe20000000a00 */
[----:B------:R-:W-:Y:S01]  /*07c0*/  IABS R17, R109 ;  /* 0x0000006d00117213 */ /* 0x000fe20000000000 */
[----:B------:R-:W-:Y:S01]  /*07d0*/  ULDC UR8, c[0x0][0x210] ;  /* 0x0000840000087ab9 */ /* 0x000fe20000000800 */
[----:B------:R-:W-:Y:S01]  /*07e0*/  IABS R19, R0 ;  /* 0x0000000000137213 */ /* 0x000fe20000000000 */
[C---:B------:R-:W-:Y:S01]  /*07f0*/  VIADD R8, R18.reuse, 0x18 ;  /* 0x0000001812087836 */ /* 0x040fe20000000000 */
[----:B------:R-:W-:Y:S01]  /*0800*/  LOP3.LUT R112, RZ, R5, RZ, 0x33, !PT ;  /* 0x00000005ff707212 */ /* 0x000fe200078e33ff */
[----:B------:R-:W2:Y:S01]  /*0810*/  I2F.RP R11, R16 ;  /* 0x00000010000b7306 */ /* 0x000ea20000209400 */
[C---:B------:R-:W-:Y:S01]  /*0820*/  VIADD R20, R18.reuse, 0x10 ;  /* 0x0000001012147836 */ /* 0x040fe20000000000 */
[----:B------:R-:W-:Y:S01]  /*0830*/  ULDC UR7, c[0x0][0x240] ;  /* 0x0000900000077ab9 */ /* 0x000fe20000000800 */
[----:B------:R-:W-:Y:S01]  /*0840*/  VIADD R21, R18, 0x8 ;  /* 0x0000000812157836 */ /* 0x000fe20000000000 */
[----:B------:R-:W-:-:S02]  /*0850*/  CS2R R72, SRZ ;  /* 0x0000000000487805 */ /* 0x000fc4000001ff00 */
[----:B------:R-:W-:Y:S02]  /*0860*/  CS2R R74, SRZ ;  /* 0x00000000004a7805 */ /* 0x000fe4000001ff00 */
[----:B------:R-:W-:Y:S02]  /*0870*/  IABS R14, R20 ;  /* 0x00000014000e7213 */ /* 0x000fe40000000000 */
[----:B------:R-:W-:Y:S01]  /*0880*/  CS2R R76, SRZ ;  /* 0x00000000004c7805 */ /* 0x000fe2000001ff00 */
[----:B-1----:R-:W1:Y:S01]  /*0890*/  MUFU.RCP R10, R10 ;  /* 0x0000000a000a7308 */ /* 0x002e620000001000 */
[----:B------:R-:W-:Y:S02]  /*08a0*/  CS2R R78, SRZ ;  /* 0x00000000004e7805 */ /* 0x000fe4000001ff00 */
[----:B------:R-:W-:Y:S02]  /*08b0*/  CS2R R80, SRZ ;  /* 0x0000000000507805 */ /* 0x000fe4000001ff00 */
[----:B------:R-:W-:-:S02]  /*08c0*/  CS2R R82, SRZ ;  /* 0x0000000000527805 */ /* 0x000fc4000001ff00 */
[----:B------:R-:W-:Y:S02]  /*08d0*/  CS2R R84, SRZ ;  /* 0x0000000000547805 */ /* 0x000fe4000001ff00 */
[----:B------:R-:W-:Y:S02]  /*08e0*/  CS2R R86, SRZ ;  /* 0x0000000000567805 */ /* 0x000fe4000001ff00 */
[----:B------:R-:W-:Y:S02]  /*08f0*/  CS2R R56, SRZ ;  /* 0x0000000000387805 */ /* 0x000fe4000001ff00 */
[----:B------:R-:W-:Y:S01]  /*0900*/  CS2R R58, SRZ ;  /* 0x00000000003a7805 */ /* 0x000fe2000001ff00 */
[----:B--2---:R-:W2:Y:S01]  /*0910*/  MUFU.RCP R11, R11 ;  /* 0x0000000b000b7308 */ /* 0x004ea20000001000 */
[----:B------:R-:W-:Y:S02]  /*0920*/  CS2R R60, SRZ ;  /* 0x00000000003c7805 */ /* 0x000fe4000001ff00 */
[----:B------:R-:W-:-:S02]  /*0930*/  CS2R R62, SRZ ;  /* 0x00000000003e7805 */ /* 0x000fc4000001ff00 */
[----:B------:R-:W-:Y:S02]  /*0940*/  CS2R R64, SRZ ;  /* 0x0000000000407805 */ /* 0x000fe4000001ff00 */
[----:B------:R-:W-:Y:S02]  /*0950*/  CS2R R66, SRZ ;  /* 0x0000000000427805 */ /* 0x000fe4000001ff00 */
[----:B------:R-:W-:Y:S02]  /*0960*/  CS2R R68, SRZ ;  /* 0x0000000000447805 */ /* 0x000fe4000001ff00 */
[----:B------:R-:W-:Y:S02]  /*0970*/  CS2R R70, SRZ ;  /* 0x0000000000467805 */ /* 0x000fe4000001ff00 */
[----:B------:R-:W-:Y:S02]  /*0980*/  CS2R R40, SRZ ;  /* 0x0000000000287805 */ /* 0x000fe4000001ff00 */
[----:B------:R-:W-:Y:S01]  /*0990*/  CS2R R42, SRZ ;  /* 0x00000000002a7805 */ /* 0x000fe2000001ff00 */
[----:B-1----:R-:W-:Y:S01]  /*09a0*/  VIADD R2, R10, 0xffffffe ;  /* 0x0ffffffe0a027836 */ /* 0x002fe20000000000 */
[----:B------:R-:W-:-:S02]  /*09b0*/  CS2R R44, SRZ ;  /* 0x00000000002c7805 */ /* 0x000fc4000001ff00 */
[----:B------:R-:W-:Y:S02]  /*09c0*/  CS2R R46, SRZ ;  /* 0x00000000002e7805 */ /* 0x000fe4000001ff00 */
[----:B------:R-:W-:Y:S01]  /*09d0*/  CS2R R48, SRZ ;  /* 0x0000000000307805 */ /* 0x000fe2000001ff00 */
[----:B------:R1:W3:Y:S01]  /*09e0*/  F2I.FTZ.U32.TRUNC.NTZ R3, R2 ;  /* 0x0000000200037305 */ /* 0x0002e2000021f000 */
[----:B------:R-:W-:Y:S02]  /*09f0*/  CS2R R50, SRZ ;  /* 0x0000000000327805 */ /* 0x000fe4000001ff00 */
[----:B------:R-:W-:Y:S02]  /*0a00*/  CS2R R52, SRZ ;  /* 0x0000000000347805 */ /* 0x000fe4000001ff00 */
[----:B------:R-:W-:Y:S01]  /*0a10*/  CS2R R54, SRZ ;  /* 0x0000000000367805 */ /* 0x000fe2000001ff00 */
[----:B--2---:R-:W-:Y:S01]  /*0a20*/  VIADD R6, R11, 0xffffffe ;  /* 0x0ffffffe0b067836 */ /* 0x004fe20000000000 */
[----:B------:R-:W-:-:S02]  /*0a30*/  IABS R11, R8 ;  /* 0x00000008000b7213 */ /* 0x000fc40000000000 */
[----:B------:R-:W-:Y:S02]  /*0a40*/  CS2R R32, SRZ ;  /* 0x0000000000207805 */ /* 0x000fe4000001ff00 */
[----:B------:R-:W-:Y:S01]  /*0a50*/  CS2R R34, SRZ ;  /* 0x0000000000227805 */ /* 0x000fe2000001ff00 */
[----:B------:R2:W4:Y:S01]  /*0a60*/  F2I.FTZ.U32.TRUNC.NTZ R7, R6 ;  /* 0x0000000600077305 */ /* 0x000522000021f000 */
[----:B-1----:R-:W-:Y:S01]  /*0a70*/  IMAD.MOV.U32 R2, RZ, RZ, RZ ;  /* 0x000000ffff027224 */ /* 0x002fe200078e00ff */
[----:B------:R-:W-:Y:S02]  /*0a80*/  CS2R R36, SRZ ;  /* 0x0000000000247805 */ /* 0x000fe4000001ff00 */
[----:B------:R-:W-:Y:S01]  /*0a90*/  CS2R R38, SRZ ;  /* 0x0000000000267805 */ /* 0x000fe2000001ff00 */
[----:B---3--:R-:W-:Y:S02]  /*0aa0*/  IMAD.MOV R12, RZ, RZ, -R3 ;  /* 0x000000ffff0c7224 */ /* 0x008fe400078e0a03 */
[----:B--2---:R-:W-:-:S02]  /*0ab0*/  IMAD.MOV.U32 R6, RZ, RZ, RZ ;  /* 0x000000ffff067224 */ /* 0x004fc400078e00ff */
[----:B------:R-:W-:-:S04]  /*0ac0*/  IMAD R15, R12, R13, RZ ;  /* 0x0000000d0c0f7224 */ /* 0x000fc800078e02ff */
[----:B------:R-:W-:-:S04]  /*0ad0*/  IMAD.HI.U32 R2, R3, R15, R2 ;  /* 0x0000000f03027227 */ /* 0x000fc800078e0002 */
[----:B----4-:R-:W-:Y:S02]  /*0ae0*/  IMAD.MOV R15, RZ, RZ, -R7 ;  /* 0x000000ffff0f7224 */ /* 0x010fe400078e0a07 */
[----:B------:R-:W-:-:S04]  /*0af0*/  IMAD.HI.U32 R3, R2, R11, RZ ;  /* 0x0000000b02037227 */ /* 0x000fc800078e00ff */
[----:B------:R-:W-:Y:S02]  /*0b00*/  IMAD R15, R15, R16, RZ ;  /* 0x000000100f0f7224 */ /* 0x000fe400078e02ff */
[----:B------:R-:W-:Y:S02]  /*0b10*/  IMAD.MOV R12, RZ, RZ, -R3 ;  /* 0x000000ffff0c7224 */ /* 0x000fe400078e0a03 */
[----:B------:R-:W-:Y:S01]  /*0b20*/  IMAD.HI.U32 R10, R7, R15, R6 ;  /* 0x0000000f070a7227 */ /* 0x000fe200078e0006 */
[----:B------:R-:W-:-:S03]  /*0b30*/  IABS R15, R18 ;  /* 0x00000012000f7213 */ /* 0x000fc60000000000 */
[C---:B------:R-:W-:Y:S02]  /*0b40*/  IMAD R3, R13.reuse, R12, R11 ;  /* 0x0000000c0d037224 */ /* 0x040fe400078e020b */
[----:B------:R-:W-:Y:S01]  /*0b50*/  IMAD.MOV.U32 R12, RZ, RZ, R14 ;  /* 0x000000ffff0c7224 */ /* 0x000fe200078e000e */
[----:B------:R-:W-:Y:S01]  /*0b60*/  IABS R14, R21 ;  /* 0x00000015000e7213 */ /* 0x000fe20000000000 */
[----:B------:R-:W-:Y:S01]  /*0b70*/  IMAD.HI.U32 R11, R10, R17, RZ ;  /* 0x000000110a0b7227 */ /* 0x000fe200078e00ff */
[----:B------:R-:W-:-:S03]  /*0b80*/  ISETP.GT.U32.AND P0, PT, R13, R3, PT ;  /* 0x000000030d00720c */ /* 0x000fc60003f04070 */
[----:B------:R-:W-:-:S04]  /*0b90*/  IMAD.HI.U32 R6, R2, R12, RZ ;  /* 0x0000000c02067227 */ /* 0x000fc800078e00ff */
[----:B------:R-:W-:-:S04]  /*0ba0*/  IMAD.HI.U32 R7, R2, R14, RZ ;  /* 0x0000000e02077227 */ /* 0x000fc800078e00ff */
[----:B------:R-:W-:-:S04]  /*0bb0*/  IMAD.HI.U32 R2, R2, R15, RZ ;  /* 0x0000000f02027227 */ /* 0x000fc800078e00ff */
[----:B------:R-:W-:Y:S02]  /*0bc0*/  IMAD.MOV R11, RZ, RZ, -R11 ;  /* 0x000000ffff0b7224 */ /* 0x000fe400078e0a0b */
[----:B------:R-:W-:Y:S02]  /*0bd0*/  IMAD.MOV R6, RZ, RZ, -R6 ;  /* 0x000000ffff067224 */ /* 0x000fe400078e0a06 */
[----:B------:R-:W-:-:S04]  /*0be0*/  IMAD.HI.U32 R10, R10, R19, RZ ;  /* 0x000000130a0a7227 */ /* 0x000fc800078e00ff */
[----:B------:R-:W-:Y:S02]  /*0bf0*/  IMAD.MOV R2, RZ, RZ, -R2 ;  /* 0x000000ffff027224 */ /* 0x000fe400078e0a02 */
[C---:B------:R-:W-:Y:S02]  /*0c00*/  IMAD R11, R16.reuse, R11, R17 ;  /* 0x0000000b100b7224 */ /* 0x040fe400078e0211 */
[C---:B------:R-:W-:Y:S02]  /*0c10*/  IMAD R6, R13.reuse, R6, R12 ;  /* 0x000000060d067224 */ /* 0x040fe400078e020c */
[----:B------:R-:W-:Y:S01]  /*0c20*/  IMAD.MOV R7, RZ, RZ, -R7 ;  /* 0x000000ffff077224 */ /* 0x000fe200078e0a07 */
[----:B------:R-:W-:Y:S01]  /*0c30*/  ISETP.GT.U32.AND P2, PT, R16, R11, PT ;  /* 0x0000000b1000720c */ /* 0x000fe20003f44070 */
[----:B------:R-:W-:Y:S01]  /*0c40*/  IMAD.MOV R12, RZ, RZ, -R10 ;  /* 0x000000ffff0c7224 */ /* 0x000fe200078e0a0a */
[C---:B------:R-:W-:Y:S01]  /*0c50*/  ISETP.GT.U32.AND P5, PT, R13.reuse, R6, PT ;  /* 0x000000060d00720c */ /* 0x040fe20003fa4070 */
[----:B------:R-:W-:Y:S01]  /*0c60*/  IMAD R10, R13, R2, R15 ;  /* 0x000000020d0a7224 */ /* 0x000fe200078e020f */
[----:B------:R-:W-:Y:S01]  /*0c70*/  SHF.R.S32.HI R2, RZ, 0x1f, R9 ;  /* 0x0000001fff027819 */ /* 0x000fe20000011409 */
[----:B------:R-:W-:Y:S01]  /*0c80*/  @!P0 IMAD.IADD R3, R3, 0x1, -R13 ;  /* 0x0000000103038824 */ /* 0x000fe200078e0a0d */
[----:B------:R-:W-:Y:S01]  /*0c90*/  ISETP.GE.AND P0, PT, R18, RZ, PT ;  /* 0x000000ff1200720c */ /* 0x000fe20003f06270 */
[C---:B------:R-:W-:Y:S01]  /*0ca0*/  IMAD R7, R13.reuse, R7, R14 ;  /* 0x000000070d077224 */ /* 0x040fe200078e020e */
[C---:B------:R-:W-:Y:S01]  /*0cb0*/  ISETP.GT.U32.AND P4, PT, R13.reuse, R10, PT ;  /* 0x0000000a0d00720c */ /* 0x040fe20003f84070 */
[----:B------:R-:W-:Y:S01]  /*0cc0*/  IMAD R12, R16, R12, R19 ;  /* 0x0000000c100c7224 */ /* 0x000fe200078e0213 */
[----:B------:R-:W-:-:S02]  /*0cd0*/  ISETP.GT.U32.AND P6, PT, R13, R3, PT ;  /* 0x000000030d00720c */ /* 0x000fc40003fc4070 */
[----:B------:R-:W-:Y:S01]  /*0ce0*/  ISETP.GT.U32.AND P1, PT, R13, R7, PT ;  /* 0x000000070d00720c */ /* 0x000fe20003f24070 */
[----:B------:R-:W-:Y:S01]  /*0cf0*/  @!P2 IMAD.IADD R11, R11, 0x1, -R16 ;  /* 0x000000010b0ba824 */ /* 0x000fe200078e0a10 */
[----:B------:R-:W-:Y:S01]  /*0d00*/  ISETP.GT.U32.AND P3, PT, R16, R12, PT ;  /* 0x0000000c1000720c */ /* 0x000fe20003f64070 */
[--C-:B------:R-:W-:Y:S01]  /*0d10*/  @!P5 IMAD.IADD R6, R6, 0x1, -R13.reuse ;  /* 0x000000010606d824 */ /* 0x100fe200078e0a0d */
[----:B------:R-:W-:Y:S02]  /*0d20*/  LEA.HI R9, R2, R9, RZ, 0x5 ;  /* 0x0000000902097211 */ /* 0x000fe400078f28ff */
[----:B------:R-:W1:Y:S01]  /*0d30*/  LDC R2, c[0x0][0x238] ;  /* 0x00008e00ff027b82 */ /* 0x000e620000000800 */
[----:B------:R-:W-:Y:S02]  /*0d40*/  SHF.R.U32.HI R14, RZ, 0x5, R22 ;  /* 0x00000005ff0e7819 */ /* 0x000fe40000011616 */
[--C-:B------:R-:W-:Y:S01]  /*0d50*/  @!P4 IMAD.IADD R10, R10, 0x1, -R13.reuse ;  /* 0x000000010a0ac824 */ /* 0x100fe200078e0a0d */
[----:B------:R-:W-:Y:S01]  /*0d60*/  ISETP.GT.U32.AND P4, PT, R16, R11, PT ;  /* 0x0000000b1000720c */ /* 0x000fe20003f84070 */
[--C-:B------:R-:W-:Y:S01]  /*0d70*/  @!P6 IMAD.IADD R3, R3, 0x1, -R13.reuse ;  /* 0x000000010303e824 */ /* 0x100fe200078e0a0d */
[----:B------:R-:W-:Y:S01]  /*0d80*/  ISETP.GE.AND P6, PT, R8, RZ, PT ;  /* 0x000000ff0800720c */ /* 0x000fe20003fc6270 */
[----:B------:R-:W-:Y:S01]  /*0d90*/  @!P1 IMAD.IADD R7, R7, 0x1, -R13 ;  /* 0x0000000107079824 */ /* 0x000fe200078e0a0d */
[C---:B------:R-:W-:Y:S01]  /*0da0*/  ISETP.GT.U32.AND P1, PT, R13.reuse, R6, PT ;  /* 0x000000060d00720c */ /* 0x040fe20003f24070 */
[----:B------:R-:W-:Y:S01]  /*0db0*/  @!P3 IMAD.IADD R12, R12, 0x1, -R16 ;  /* 0x000000010c0cb824 */ /* 0x000fe200078e0a10 */
[----:B------:R-:W-:-:S02]  /*0dc0*/  ISETP.GT.U32.AND P3, PT, R13, R10, PT ;  /* 0x0000000a0d00720c */ /* 0x000fc40003f64070 */
[----:B------:R-:W-:Y:S02]  /*0dd0*/  ISETP.GT.U32.AND P2, PT, R13, R7, PT ;  /* 0x000000070d00720c */ /* 0x000fe40003f44070 */
[----:B------:R-:W-:Y:S02]  /*0de0*/  ISETP.GT.U32.AND P5, PT, R16, R12, PT ;  /* 0x0000000c1000720c */ /* 0x000fe40003fa4070 */
[----:B------:R-:W-:Y:S01]  /*0df0*/  LOP3.LUT R8, RZ, R4, RZ, 0x33, !PT ;  /* 0x00000004ff087212 */ /* 0x000fe200078e33ff */
[--C-:B------:R-:W-:Y:S01]  /*0e00*/  @!P4 IMAD.IADD R11, R11, 0x1, -R16.reuse ;  /* 0x000000010b0bc824 */ /* 0x100fe200078e0a10 */
[----:B------:R-:W-:Y:S01]  /*0e10*/  ISETP.GE.AND P4, PT, R109, RZ, PT ;  /* 0x000000ff6d00720c */ /* 0x000fe20003f86270 */
[----:B------:R-:W-:Y:S01]  /*0e20*/  @!P6 IMAD.MOV R3, RZ, RZ, -R3 ;  /* 0x000000ffff03e224 */ /* 0x000fe200078e0a03 */
[----:B------:R-:W-:Y:S01]  /*0e30*/  ISETP.GE.AND P6, PT, R0, RZ, PT ;  /* 0x000000ff0000720c */ /* 0x000fe20003fc6270 */
[--C-:B------:R-:W-:Y:S01]  /*0e40*/  @!P1 IMAD.IADD R6, R6, 0x1, -R13.reuse ;  /* 0x0000000106069824 */ /* 0x100fe200078e0a0d */
[----:B------:R-:W-:Y:S01]  /*0e50*/  ISETP.GE.AND P1, PT, R20, RZ, PT ;  /* 0x000000ff1400720c */ /* 0x000fe20003f26270 */
[--C-:B------:R-:W-:Y:S01]  /*0e60*/  @!P3 IMAD.IADD R10, R10, 0x1, -R13.reuse ;  /* 0x000000010a0ab824 */ /* 0x100fe200078e0a0d */
[----:B------:R-:W-:Y:S01]  /*0e70*/  ISETP.NE.AND P3, PT, R5, RZ, PT ;  /* 0x000000ff0500720c */ /* 0x000fe20003f65270 */
[----:B------:R-:W-:Y:S01]  /*0e80*/  @!P2 IMAD.IADD R7, R7, 0x1, -R13 ;  /* 0x000000010707a824 */ /* 0x000fe200078e0a0d */
[----:B------:R-:W-:Y:S01]  /*0e90*/  ISETP.GE.AND P2, PT, R21, RZ, PT ;  /* 0x000000ff1500720c */ /* 0x000fe20003f46270 */
[----:B------:R-:W-:Y:S01]  /*0ea0*/  @!P5 IMAD.IADD R12, R12, 0x1, -R16 ;  /* 0x000000010c0cd824 */ /* 0x000fe200078e0a10 */
[----:B------:R-:W-:Y:S01]  /*0eb0*/  ISETP.NE.AND P5, PT, R4, RZ, PT ;  /* 0x000000ff0400720c */ /* 0x000fe20003fa5270 */
[----:B-1----:R-:W-:Y:S01]  /*0ec0*/  IMAD R121, R2, 0x1f, RZ ;  /* 0x0000001f02797824 */ /* 0x002fe200078e02ff */
[----:B------:R-:W-:Y:S01]  /*0ed0*/  SEL R5, R112, R3, !P3 ;  /* 0x0000000370057207 */ /* 0x000fe20005800000 */
[----:B------:R-:W-:Y:S01]  /*0ee0*/  @!P4 IMAD.MOV R11, RZ, RZ, -R11 ;  /* 0x000000ffff0bc224 */ /* 0x000fe200078e0a0b */
[----:B------:R-:W-:Y:S01]  /*0ef0*/  R2UR UR13, R14 ;  /* 0x000000000e0d72ca */ /* 0x000fe200000e0000 */
[----:B------:R-:W-:Y:S01]  /*0f00*/  @!P6 IMAD.MOV R12, RZ, RZ, -R12 ;  /* 0x000000ffff0ce224 */ /* 0x000fe200078e0a0c */
[----:B------:R-:W-:Y:S01]  /*0f10*/  SHF.R.S32.HI R26, RZ, 0x1f, R2 ;  /* 0x0000001fff1a7819 */ /* 0x000fe20000011402 */
[----:B------:R-:W-:Y:S01]  /*0f20*/  @!P1 IMAD.MOV R6, RZ, RZ, -R6 ;  /* 0x000000ffff069224 */ /* 0x000fe200078e0a06 */
[----:B------:R-:W-:Y:S01]  /*0f30*/  SEL R110, R8, R11, !P5 ;  /* 0x0000000b086e7207 */ /* 0x000fe20006800000 */
[----:B------:R-:W-:Y:S01]  /*0f40*/  IMAD R123, R2, 0x1e, RZ ;  /* 0x0000001e027b7824 */ /* 0x000fe200078e02ff */
[----:B------:R-:W-:Y:S01]  /*0f50*/  SEL R111, R8, R12, !P5 ;  /* 0x0000000c086f7207 */ /* 0x000fe20006800000 */
[----:B------:R-:W-:Y:S01]  /*0f60*/  @!P2 IMAD.MOV R7, RZ, RZ, -R7 ;  /* 0x000000ffff07a224 */ /* 0x000fe200078e0a07 */
[----:B------:R-:W-:Y:S01]  /*0f70*/  SEL R4, R112, R6, !P3 ;  /* 0x0000000670047207 */ /* 0x000fe20005800000 */
[----:B------:R-:W-:Y:S01]  /*0f80*/  IMAD R110, R110, UR6, RZ ;  /* 0x000000066e6e7c24 */ /* 0x000fe2000f8e02ff */
[----:B------:R-:W-:Y:S01]  /*0f90*/  LOP3.LUT R6, R22, 0x1f, RZ, 0xc0, !PT ;  /* 0x0000001f16067812 */ /* 0x000fe200078ec0ff */
[----:B------:R-:W-:Y:S01]  /*0fa0*/  IMAD R111, R111, UR6, RZ ;  /* 0x000000066f6f7c24 */ /* 0x000fe2000f8e02ff */
[----:B------:R-:W-:Y:S01]  /*0fb0*/  SEL R3, R112, R7, !P3 ;  /* 0x0000000770037207 */ /* 0x000fe20005800000 */
[----:B------:R-:W-:Y:S01]  /*0fc0*/  @!P0 IMAD.MOV R10, RZ, RZ, -R10 ;  /* 0x000000ffff0a8224 */ /* 0x000fe200078e0a0a */
[----:B------:R-:W-:Y:S01]  /*0fd0*/  SHF.R.S32.HI R28, RZ, 0x1f, R110 ;  /* 0x0000001fff1c7819 */ /* 0x000fe2000001146e */
[----:B0-----:R-:W-:Y:S01]  /*0fe0*/  IMAD R8, R6, R113, RZ ;  /* 0x0000007106087224 */ /* 0x001fe200078e02ff */
[----:B------:R-:W-:Y:S01]  /*0ff0*/  SHF.R.S32.HI R6, RZ, 0x1f, R121 ;  /* 0x0000001fff067819 */ /* 0x000fe20000011479 */
[----:B------:R-:W-:Y:S01]  /*1000*/  IMAD R125, R2, 0x1d, RZ ;  /* 0x0000001d027d7824 */ /* 0x000fe200078e02ff */
[----:B------:R-:W-:Y:S01]  /*1010*/  IADD3 R120, P5, R110, R121, RZ ;  /* 0x000000796e787210 */ /* 0x000fe20007fbe0ff */
[C---:B------:R-:W-:Y:S01]  /*1020*/  IMAD R127, R2.reuse, 0x1c, RZ ;  /* 0x0000001c027f7824 */ /* 0x040fe200078e02ff */
[----:B------:R-:W-:Y:S01]  /*1030*/  SHF.R.S32.HI R30, RZ, 0x1f, R111 ;  /* 0x0000001fff1e7819 */ /* 0x000fe2000001146f */
[----:B------:R-:W-:Y:S01]  /*1040*/  IMAD R129, R2, 0x1b, RZ ;  /* 0x0000001b02817824 */ /* 0x000fe200078e02ff */
[----:B------:R-:W-:Y:S01]  /*1050*/  IADD3 R121, P2, R121, R111, RZ ;  /* 0x0000006f79797210 */ /* 0x000fe20007f5e0ff */
[----:B------:R-:W-:Y:S01]  /*1060*/  IMAD.X R20, R28, 0x1, R6, P5 ;  /* 0x000000011c147824 */ /* 0x000fe200028e0606 */
[----:B------:R-:W-:Y:S01]  /*1070*/  SHF.R.S32.HI R7, RZ, 0x1f, R123 ;  /* 0x0000001fff077819 */ /* 0x000fe2000001147b */
[----:B------:R-:W-:Y:S01]  /*1080*/  IMAD R131, R2, 0x1a, RZ ;  /* 0x0000001a02837824 */ /* 0x000fe200078e02ff */
[-C--:B------:R-:W-:Y:S01]  /*1090*/  IADD3 R122, P1, R110, R123.reuse, RZ ;  /* 0x0000007b6e7a7210 */ /* 0x080fe20007f3e0ff */
[----:B------:R-:W-:Y:S01]  /*10a0*/  IMAD.X R19, R6, 0x1, R30, P2 ;  /* 0x0000000106137824 */ /* 0x000fe200010e061e */
[----:B------:R-:W-:Y:S01]  /*10b0*/  SEL R112, R112, R10, !P3 ;  /* 0x0000000a70707207 */ /* 0x000fe20005800000 */
[----:B------:R-:W-:Y:S01]  /*10c0*/  STL [R1+0x50], R20 ;  /* 0x0000501401007387 */ /* 0x000fe20000100800 */
[C---:B------:R-:W-:Y:S01]  /*10d0*/  IADD3 R123, P0, R111.reuse, R123, RZ ;  /* 0x0000007b6f7b7210 */ /* 0x040fe20007f1e0ff */
[----:B------:R-:W-:Y:S01]  /*10e0*/  IMAD.X R6, R28, 0x1, R7, P1 ;  /* 0x000000011c067824 */ /* 0x000fe200008e0607 */
[----:B------:R-:W-:Y:S01]  /*10f0*/  SHF.R.S32.HI R10, RZ, 0x1f, R125 ;  /* 0x0000001fff0a7819 */ /* 0x000fe2000001147d */
[----:B------:R-:W-:Y:S01]  /*1100*/  STL [R1+0x4c], R19 ;  /* 0x00004c1301007387 */ /* 0x000fe20000100800 */
[-C--:B------:R-:W-:Y:S01]  /*1110*/  IADD3 R124, P4, R110, R125.reuse, RZ ;  /* 0x0000007d6e7c7210 */ /* 0x080fe20007f9e0ff */
[----:B------:R-:W-:Y:S01]  /*1120*/  IMAD.X R7, R30, 0x1, R7, P0 ;  /* 0x000000011e077824 */ /* 0x000fe200000e0607 */
[C---:B------:R-:W-:Y:S01]  /*1130*/  IADD3 R125, P3, R111.reuse, R125, RZ ;  /* 0x0000007d6f7d7210 */ /* 0x040fe20007f7e0ff */
[----:B------:R0:W-:Y:S01]  /*1140*/  STL [R1+0x48], R6 ;  /* 0x0000480601007387 */ /* 0x0001e20000100800 */
[----:B------:R-:W-:Y:S01]  /*1150*/  SHF.R.S32.HI R11, RZ, 0x1f, R127 ;  /* 0x0000001fff0b7819 */ /* 0x000fe2000001147f */
[----:B------:R-:W-:Y:S01]  /*1160*/  IMAD R133, R2, 0x19, RZ ;  /* 0x0000001902857824 */ /* 0x000fe200078e02ff */
[-C--:B------:R-:W-:Y:S01]  /*1170*/  IADD3 R126, P6, R110, R127.reuse, RZ ;  /* 0x0000007f6e7e7210 */ /* 0x080fe20007fde0ff */
[----:B------:R1:W-:Y:S01]  /*1180*/  STL [R1+0x44], R7 ;  /* 0x0000440701007387 */ /* 0x0003e20000100800 */
[C---:B------:R-:W-:Y:S01]  /*1190*/  IADD3 R127, P5, R111.reuse, R127, RZ ;  /* 0x0000007f6f7f7210 */ /* 0x040fe20007fbe0ff */
[C---:B------:R-:W-:Y:S01]  /*11a0*/  IMAD R135, R2.reuse, 0x18, RZ ;  /* 0x0000001802877824 */ /* 0x040fe200078e02ff */
[----:B------:R-:W-:Y:S01]  /*11b0*/  SHF.R.S32.HI R12, RZ, 0x1f, R129 ;  /* 0x0000001fff0c7819 */ /* 0x000fe20000011481 */
[----:B------:R-:W-:Y:S01]  /*11c0*/  IMAD R137, R2, 0x17, RZ ;  /* 0x0000001702897824 */ /* 0x000fe200078e02ff */
[-C--:B------:R-:W-:Y:S01]  /*11d0*/  IADD3 R128, P2, R110, R129.reuse, RZ ;  /* 0x000000816e807210 */ /* 0x080fe20007f5e0ff */
[--C-:B0-----:R-:W-:Y:S01]  /*11e0*/  IMAD.X R6, R28, 0x1, R10.reuse, P4 ;  /* 0x000000011c067824 */ /* 0x101fe200020e060a */
[C---:B------:R-:W-:Y:S01]  /*11f0*/  IADD3 R129, P1, R111.reuse, R129, RZ ;  /* 0x000000816f817210 */ /* 0x040fe20007f3e0ff */
[----:B------:R-:W-:Y:S01]  /*1200*/  IMAD R139, R2, 0x16, RZ ;  /* 0x00000016028b7824 */ /* 0x000fe200078e02ff */
[----:B------:R-:W-:Y:S01]  /*1210*/  SHF.R.S32.HI R13, RZ, 0x1f, R131 ;  /* 0x0000001fff0d7819 */ /* 0x000fe20000011483 */
[----:B-1----:R-:W-:Y:S01]  /*1220*/  IMAD.X R7, R30, 0x1, R10, P3 ;  /* 0x000000011e077824 */ /* 0x002fe200018e060a */
[----:B------:R0:W-:Y:S01]  /*1230*/  STL [R1+0x40], R6 ;  /* 0x0000400601007387 */ /* 0x0001e20000100800 */
[-C--:B------:R-:W-:Y:S01]  /*1240*/  IADD3 R130, P0, R110, R131.reuse, RZ ;  /* 0x000000836e827210 */ /* 0x080fe20007f1e0ff */
[C---:B------:R-:W-:Y:S01]  /*1250*/  IMAD R141, R2.reuse, 0x15, RZ ;  /* 0x00000015028d7824 */ /* 0x040fe200078e02ff */
[C---:B------:R-:W-:Y:S01]  /*1260*/  IADD3 R131, P4, R111.reuse, R131, RZ ;  /* 0x000000836f837210 */ /* 0x040fe20007f9e0ff */
[----:B------:R1:W-:Y:S01]  /*1270*/  STL [R1+0x3c], R7 ;  /* 0x00003c0701007387 */ /* 0x0003e20000100800 */
[----:B------:R-:W-:Y:S01]  /*1280*/  SHF.R.S32.HI R14, RZ, 0x1f, R133 ;  /* 0x0000001fff0e7819 */ /* 0x000fe20000011485 */
[----:B------:R-:W-:Y:S01]  /*1290*/  IMAD R250, R2, 0x14, RZ ;  /* 0x0000001402fa7824 */ /* 0x000fe200078e02ff */
[-C--:B------:R-:W-:Y:S01]  /*12a0*/  IADD3 R132, P3, R110, R133.reuse, RZ ;  /* 0x000000856e847210 */ /* 0x080fe20007f7e0ff */
[----:B------:R-:W-:Y:S01]  /*12b0*/  IMAD R246, R2, 0x13, RZ ;  /* 0x0000001302f67824 */ /* 0x000fe200078e02ff */
[----:B------:R-:W-:Y:S01]  /*12c0*/  SHF.R.S32.HI R15, RZ, 0x1f, R135 ;  /* 0x0000001fff0f7819 */ /* 0x000fe20000011487 */
[----:B0-----:R-:W-:Y:S01]  /*12d0*/  IMAD.X R6, R28, 0x1, R11, P6 ;  /* 0x000000011c067824 */ /* 0x001fe200030e060b */
[C---:B------:R-:W-:Y:S01]  /*12e0*/  IADD3 R133, P6, R111.reuse, R133, RZ ;  /* 0x000000856f857210 */ /* 0x040fe20007fde0ff */
[----:B------:R-:W-:Y:S01]  /*12f0*/  IMAD R242, R2, 0x12, RZ ;  /* 0x0000001202f27824 */ /* 0x000fe200078e02ff */
[----:B------:R-:W-:Y:S01]  /*1300*/  SHF.R.S32.HI R16, RZ, 0x1f, R137 ;  /* 0x0000001fff107819 */ /* 0x000fe20000011489 */
[----:B-1----:R-:W-:Y:S01]  /*1310*/  IMAD.X R7, R30, 0x1, R11, P5 ;  /* 0x000000011e077824 */ /* 0x002fe200028e060b */
[----:B------:R0:W-:Y:S01]  /*1320*/  STL [R1+0x38], R6 ;  /* 0x0000380601007387 */ /* 0x0001e20000100800 */
[-C--:B------:R-:W-:Y:S01]  /*1330*/  IADD3 R134, P5, R110, R135.reuse, RZ ;  /* 0x000000876e867210 */ /* 0x080fe20007fbe0ff */
[C---:B------:R-:W-:Y:S01]  /*1340*/  IMAD R238, R2.reuse, 0x11, RZ ;  /* 0x0000001102ee7824 */ /* 0x040fe200078e02ff */
[----:B------:R-:W-:Y:S01]  /*1350*/  SHF.R.S32.HI R17, RZ, 0x1f, R139 ;  /* 0x0000001fff117819 */ /* 0x000fe2000001148b */
[----:B------:R1:W-:Y:S01]  /*1360*/  STL [R1+0x34], R7 ;  /* 0x0000340701007387 */ /* 0x0003e20000100800 */
[----:B------:R-:W-:Y:S01]  /*1370*/  SHF.R.S32.HI R252, RZ, 0x1f, R141 ;  /* 0x0000001ffffc7819 */ /* 0x000fe2000001148d */
[C---:B------:R-:W-:Y:S01]  /*1380*/  IMAD.SHL.U32 R218, R2.reuse, 0x10, RZ ;  /* 0x0000001002da7824 */ /* 0x040fe200078e00ff */
[----:B------:R-:W-:Y:S01]  /*1390*/  SHF.R.S32.HI R249, RZ, 0x1f, R250 ;  /* 0x0000001ffff97819 */ /* 0x000fe200000114fa */
        /* <DEDUP_REMOVED lines=13> */
[C---:B------:R-:W-:Y:S01]  /*1470*/  IMAD R186, R2.reuse, 0xc, RZ ;  /* 0x0000000c02ba7824 */ /* 0x040fe200078e02ff */
[----:B------:R-:W-:Y:S01]  /*1480*/  SHF.R.S32.HI R201, RZ, 0x1f, R202 ;  /* 0x0000001fffc97819 */ /* 0x000fe200000114ca */
[----:B------:R-:W-:Y:S01]  /*1490*/  IMAD R170, R2, 0xa, RZ ;  /* 0x0000000a02aa7824 */ /* 0x000fe200078e02ff */
[----:B------:R-:W-:Y:S01]  /*14a0*/  SHF.R.S32.HI R193, RZ, 0x1f, R194 ;  /* 0x0000001fffc17819 */ /* 0x000fe200000114c2 */
        /* <DEDUP_REMOVED lines=13> */
[----:B------:R-:W-:Y:S01]  /*1580*/  IMAD.SHL.U32 R106, R2, 0x8, RZ ;  /* 0x00000008026a7824 */ /* 0x000fe200078e00ff */
        /* <DEDUP_REMOVED lines=8> */
[----:B------:R-:W1:Y:S01]  /*1610*/  LDC R10, c[0x0][0x214] ;  /* 0x00008500ff0a7b82 */ /* 0x000e620000000800 */
[C---:B------:R-:W-:Y:S01]  /*1620*/  IMAD R104, R2.reuse, 0x7, RZ ;  /* 0x0000000702687824 */ /* 0x040fe200078e02ff */
[----:B------:R2:W-:Y:S01]  /*1630*/  STL [R1+0x1c], R7 ;  /* 0x00001c0701007387 */ /* 0x0005e20000100800 */
[----:B------:R-:W-:Y:S01]  /*1640*/  SHF.R.S32.HI R98, RZ, 0x1f, R106 ;  /* 0x0000001fff627819 */ /* 0x000fe2000001146a */
[C---:B------:R-:W-:Y:S01]  /*1650*/  IMAD.SHL.U32 R23, R2.reuse, 0x2, RZ ;  /* 0x0000000202177824 */ /* 0x040fe200078e00ff */
[----:B------:R-:W-:Y:S01]  /*1660*/  SHF.R.S32.HI R22, RZ, 0x1f, R99 ;  /* 0x0000001fff167819 */ /* 0x000fe20000011463 */
[----:B------:R-:W-:Y:S01]  /*1670*/  IMAD.SHL.U32 R95, R2, 0x4, RZ ;  /* 0x00000004025f7824 */ /* 0x000fe200078e00ff */
[----:B------:R-:W-:Y:S01]  /*1680*/  SHF.R.S32.HI R94, RZ, 0x1f, R104 ;  /* 0x0000001fff5e7819 */ /* 0x000fe20000011468 */
[----:B0-----:R-:W-:Y:S01]  /*1690*/  IMAD.X R6, R28, 0x1, R15, P5 ;  /* 0x000000011c067824 */ /* 0x001fe200028e060f */
[----:B------:R-:W-:Y:S01]  /*16a0*/  IADD3 R141, P5, R111, R141, RZ ;  /* 0x0000008d6f8d7210 */ /* 0x000fe20007fbe0ff */
[----:B------:R-:W-:Y:S01]  /*16b0*/  IMAD R91, R2, 0x3, RZ ;  /* 0x00000003025b7824 */ /* 0x000fe200078e02ff */
[----:B------:R-:W-:Y:S01]  /*16c0*/  SHF.R.S32.HI R25, RZ, 0x1f, R23 ;  /* 0x0000001fff197819 */ /* 0x000fe20000011417 */
[----:B--2---:R-:W-:Y:S01]  /*16d0*/  IMAD.X R7, R30, 0x1, R15, P2 ;  /* 0x000000011e077824 */ /* 0x004fe200010e060f */
[----:B------:R0:W-:Y:S01]  /*16e0*/  STL [R1+0x18], R6 ;  /* 0x0000180601007387 */ /* 0x0001e20000100800 */
[----:B------:R-:W-:Y:S01]  /*16f0*/  IADD3 R142, P2, R110, R250, RZ ;  /* 0x000000fa6e8e7210 */ /* 0x000fe20007f5e0ff */
[----:B------:R-:W-:Y:S01]  /*1700*/  ULDC UR6, c[0x0][0x230] ;  /* 0x00008c0000067ab9 */ /* 0x000fe20000000800 */
[----:B------:R-:W-:Y:S01]  /*1710*/  SHF.R.S32.HI R18, RZ, 0x1f, R95 ;  /* 0x0000001fff127819 */ /* 0x000fe2000001145f */
[----:B------:R2:W-:Y:S01]  /*1720*/  STL [R1+0x14], R7 ;  /* 0x0000140701007387 */ /* 0x0005e20000100800 */
[----:B------:R-:W-:Y:S01]  /*1730*/  SHF.R.S32.HI R24, RZ, 0x1f, R91 ;  /* 0x0000001fff187819 */ /* 0x000fe2000001145b */
[----:B------:R-:W-:Y:S01]  /*1740*/  IMAD.X R251, R28, 0x1, R249, P2 ;  /* 0x000000011cfb7824 */ /* 0x000fe200010e06f9 */
[----:B------:R-:W-:Y:S01]  /*1750*/  SHF.R.S32.HI R9, RZ, 0x5, R9 ;  /* 0x00000005ff097819 */ /* 0x000fe20000011409 */
[----:B------:R-:W-:-:S02]  /*1760*/  IMAD.U32 R11, RZ, RZ, UR8 ;  /* 0x00000008ff0b7e24 */ /* 0x000fc4000f8e00ff */
[--C-:B0-----:R-:W-:Y:S01]  /*1770*/  IMAD.X R6, R28, 0x1, R16.reuse, P1 ;  /* 0x000000011c067824 */ /* 0x101fe200008e0610 */
[----:B------:R-:W-:Y:S01]  /*1780*/  IADD3 R250, P1, R111, R250, RZ ;  /* 0x000000fa6ffa7210 */ /* 0x000fe20007f3e0ff */
[----:B------:R-:W-:Y:S02]  /*1790*/  IMAD R5, R5, UR7, RZ ;  /* 0x0000000705057c24 */ /* 0x000fe4000f8e02ff */
[----:B--2---:R-:W-:Y:S01]  /*17a0*/  IMAD.X R7, R30, 0x1, R16, P0 ;  /* 0x000000011e077824 */ /* 0x004fe200000e0610 */
[----:B------:R0:W-:Y:S01]  /*17b0*/  STL [R1+0x10], R6 ;  /* 0x0000100601007387 */ /* 0x0001e20000100800 */
[----:B------:R-:W-:Y:S01]  /*17c0*/  IADD3 R248, P0, R110, R246, RZ ;  /* 0x000000f66ef87210 */ /* 0x000fe20007f1e0ff */
[----:B------:R-:W-:Y:S01]  /*17d0*/  IMAD.X R249, R30, 0x1, R249, P1 ;  /* 0x000000011ef97824 */ /* 0x000fe200008e06f9 */
[----:B------:R-:W-:Y:S01]  /*17e0*/  IADD3 R222, P1, R110, R218, RZ ;  /* 0x000000da6ede7210 */ /* 0x000fe20007f3e0ff */
[----:B------:R2:W-:Y:S01]  /*17f0*/  STL [R1+0xc], R7 ;  /* 0x00000c0701007387 */ /* 0x0005e20000100800 */
[----:B------:R-:W-:-:S02]  /*1800*/  IMAD R4, R4, UR7, RZ ;  /* 0x0000000704047c24 */ /* 0x000fc4000f8e02ff */
[C---:B------:R-:W-:Y:S01]  /*1810*/  IMAD.X R247, R28.reuse, 0x1, R245, P0 ;  /* 0x000000011cf77824 */ /* 0x040fe200000e06f5 */
[C---:B------:R-:W-:Y:S01]  /*1820*/  IADD3 R218, P0, R111.reuse, R218, RZ ;  /* 0x000000da6fda7210 */ /* 0x040fe20007f1e0ff */
[C---:B------:R-:W-:Y:S02]  /*1830*/  IMAD.X R221, R28.reuse, 0x1, R217, P1 ;  /* 0x000000011cdd7824 */ /* 0x040fe400008e06d9 */
[----:B0-----:R-:W-:Y:S01]  /*1840*/  IMAD.X R6, R28, 0x1, R17, P4 ;  /* 0x000000011c067824 */ /* 0x001fe200020e0611 */
[C---:B------:R-:W-:Y:S01]  /*1850*/  IADD3 R246, P4, R111.reuse, R246, RZ ;  /* 0x000000f66ff67210 */ /* 0x040fe20007f9e0ff */
[----:B------:R-:W-:Y:S01]  /*1860*/  IMAD.X R217, R30, 0x1, R217, P0 ;  /* 0x000000011ed97824 */ /* 0x000fe200000e06d9 */
[----:B------:R-:W-:Y:S01]  /*1870*/  IADD3 R190, P0, R110, R186, RZ ;  /* 0x000000ba6ebe7210 */ /* 0x000fe20007f1e0ff */
[----:B--2---:R-:W-:Y:S01]  /*1880*/  IMAD.X R7, R30, 0x1, R17, P3 ;  /* 0x000000011e077824 */ /* 0x004fe200018e0611 */
[----:B------:R0:W-:Y:S01]  /*1890*/  STL [R1+0x8], R6 ;  /* 0x0000080601007387 */ /* 0x0001e20000100800 */
[----:B------:R-:W-:Y:S01]  /*18a0*/  IADD3 R244, P3, R110, R242, RZ ;  /* 0x000000f26ef47210 */ /* 0x000fe20007f7e0ff */
[----:B------:R-:W-:Y:S01]  /*18b0*/  IMAD.X R245, R30, 0x1, R245, P4 ;  /* 0x000000011ef57824 */ /* 0x000fe200020e06f5 */
[-C--:B------:R-:W-:Y:S01]  /*18c0*/  IADD3 R214, P4, R110, R210.reuse, RZ ;  /* 0x000000d26ed67210 */ /* 0x080fe20007f9e0ff */
[C---:B------:R-:W-:Y:S01]  /*18d0*/  IMAD.X R189, R28.reuse, 0x1, R185, P0 ;  /* 0x000000011cbd7824 */ /* 0x040fe200000e06b9 */
[----:B------:R-:W-:Y:S01]  /*18e0*/  STL [R1+0x4], R7 ;  /* 0x0000040701007387 */ /* 0x000fe20000100800 */
[C---:B------:R-:W-:Y:S01]  /*18f0*/  IMAD.X R243, R28.reuse, 0x1, R241, P3 ;  /* 0x000000011cf37824 */ /* 0x040fe200018e06f1 */
[C---:B------:R-:W-:Y:S01]  /*1900*/  IADD3 R210, P3, R111.reuse, R210, RZ ;  /* 0x000000d26fd27210 */ /* 0x040fe20007f7e0ff */
[C-C-:B------:R-:W-:Y:S01]  /*1910*/  IMAD.X R213, R28.reuse, 0x1, R209.reuse, P4 ;  /* 0x000000011cd57824 */ /* 0x140fe200020e06d1 */
[C---:B------:R-:W-:Y:S01]  /*1920*/  IADD3 R186, P4, R111.reuse, R186, RZ ;  /* 0x000000ba6fba7210 */ /* 0x040fe20007f9e0ff */
[--C-:B0-----:R-:W-:Y:S01]  /*1930*/  IMAD.X R6, R28, 0x1, R252.reuse, P6 ;  /* 0x000000011c067824 */ /* 0x101fe200030e06fc */
[C---:B------:R-:W-:Y:S01]  /*1940*/  IADD3 R242, P6, R111.reuse, R242, RZ ;  /* 0x000000f26ff27210 */ /* 0x040fe20007fde0ff */
[----:B------:R-:W-:Y:S01]  /*1950*/  IMAD.X R252, R30, 0x1, R252, P5 ;  /* 0x000000011efc7824 */ /* 0x000fe200028e06fc */
[-C--:B------:R-:W-:Y:S01]  /*1960*/  IADD3 R240, P5, R110, R238.reuse, RZ ;  /* 0x000000ee6ef07210 */ /* 0x080fe20007fbe0ff */
[C---:B------:R-:W-:Y:S01]  /*1970*/  IMAD.X R209, R30.reuse, 0x1, R209, P3 ;  /* 0x000000011ed17824 */ /* 0x040fe200018e06d1 */
[C---:B------:R-:W-:Y:S01]  /*1980*/  IADD3 R238, P2, R111.reuse, R238, RZ ;  /* 0x000000ee6fee7210 */ /* 0x040fe20007f5e0ff */
[----:B------:R-:W-:Y:S01]  /*1990*/  IMAD.X R241, R30, 0x1, R241, P6 ;  /* 0x000000011ef17824 */ /* 0x000fe200030e06f1 */
[-C--:B------:R-:W-:Y:S01]  /*19a0*/  IADD3 R206, P6, R110, R202.reuse, RZ ;  /* 0x000000ca6ece7210 */ /* 0x080fe20007fde0ff */
[--C-:B------:R-:W-:Y:S01]  /*19b0*/  IMAD.X R239, R28, 0x1, R223.reuse, P5 ;  /* 0x000000011cef7824 */ /* 0x100fe200028e06df */
        /* <DEDUP_REMOVED lines=10> */
[----:B------:R-:W-:Y:S01]  /*1a60*/  IADD3 R166, P1, R110, R162, RZ ;  /* 0x000000a26ea67210 */ /* 0x000fe20007f3e0ff */
[--C-:B------:R-:W-:Y:S01]  /*1a70*/  IMAD.X R173, R28, 0x1, R169.reuse, P5 ;  /* 0x000000011cad7824 */ /* 0x100fe200028e06a9 */
[----:B------:R-:W-:Y:S01]  /*1a80*/  IADD3 R182, P3, R110, R178, RZ ;  /* 0x000000b26eb67210 */ /* 0x000fe20007f7e0ff */
[C---:B------:R-:W-:Y:S01]  /*1a90*/  IMAD.X R169, R30.reuse, 0x1, R169, P2 ;  /* 0x000000011ea97824 */ /* 0x040fe200010e06a9 */
[C---:B------:R-:W-:Y:S01]  /*1aa0*/  IADD3 R162, P0, R111.reuse, R162, RZ ;  /* 0x000000a26fa27210 */ /* 0x040fe20007f1e0ff */
[----:B------:R-:W-:Y:S01]  /*1ab0*/  IMAD.X R185, R30, 0x1, R185, P4 ;  /* 0x000000011eb97824 */ /* 0x000fe200020e06b9 */
[C---:B------:R-:W-:Y:S01]  /*1ac0*/  IADD3 R178, P6, R111.reuse, R178, RZ ;  /* 0x000000b26fb27210 */ /* 0x040fe20007fde0ff */
[----:B------:R-:W-:Y:S01]  /*1ad0*/  IMAD.X R165, R28, 0x1, R161, P1 ;  /* 0x000000011ca57824 */ /* 0x000fe200008e06a1 */
[----:B------:R-:W-:Y:S01]  /*1ae0*/  IADD3 R103, P2, R110, R102, RZ ;  /* 0x000000666e677210 */ /* 0x000fe20007f5e0ff */
[----:B------:R-:W-:Y:S01]  /*1af0*/  IMAD.X R181, R28, 0x1, R177, P3 ;  /* 0x000000011cb57824 */ /* 0x000fe200018e06b1 */
        /* <DEDUP_REMOVED lines=8> */
[-C--:B------:R-:W-:Y:S01]  /*1b80*/  IADD3 R105, P6, R110, R104.reuse, RZ ;  /* 0x000000686e697210 */ /* 0x080fe20007fde0ff */
[C---:B------:R-:W-:Y:S01]  /*1b90*/  IMAD.X R90, R30.reuse, 0x1, R90, P1 ;  /* 0x000000011e5a7824 */ /* 0x040fe200008e065a */
[C---:B------:R-:W-:Y:S01]  /*1ba0*/  IADD3 R104, P5, R111.reuse, R104, RZ ;  /* 0x000000686f687210 */ /* 0x040fe20007fbe0ff */
[----:B------:R-:W-:Y:S01]  /*1bb0*/  IMAD.X R98, R30, 0x1, R98, P3 ;  /* 0x000000011e627824 */ /* 0x000fe200018e0662 */
[----:B------:R-:W-:Y:S01]  /*1bc0*/  IADD3 R89, P1, R110, R23, RZ ;  /* 0x000000176e597210 */ /* 0x000fe20007f3e0ff */
[C---:B------:R-:W-:Y:S01]  /*1bd0*/  IMAD.X R88, R28.reuse, 0x1, R22, P0 ;  /* 0x000000011c587824 */ /* 0x040fe200000e0616 */
[C---:B------:R-:W-:Y:S01]  /*1be0*/  IADD3 R99, P4, R111.reuse, R99, RZ ;  /* 0x000000636f637210 */ /* 0x040fe20007f9e0ff */
[--C-:B------:R-:W-:Y:S01]  /*1bf0*/  IMAD.X R96, R28, 0x1, R94.reuse, P6 ;  /* 0x000000011c607824 */ /* 0x100fe200030e065e */
[----:B------:R-:W-:Y:S01]  /*1c00*/  IADD3 R97, P3, R110, R95, RZ ;  /* 0x0000005f6e617210 */ /* 0x000fe20007f7e0ff */
[----:B------:R-:W-:Y:S01]  /*1c10*/  IMAD.X R94, R30, 0x1, R94, P5 ;  /* 0x000000011e5e7824 */ /* 0x000fe200028e065e */
[C---:B------:R-:W-:Y:S01]  /*1c20*/  IADD3 R23, P0, R111.reuse, R23, RZ ;  /* 0x000000176f177210 */ /* 0x040fe20007f1e0ff */
[----:B------:R0:W-:Y:S01]  /*1c30*/  STL [R1], R6 ;  /* 0x0000000601007387 */ /* 0x0001e20000100800 */
[----:B------:R-:W-:Y:S01]  /*1c40*/  IADD3 R93, P5, R110, R91, RZ ;  /* 0x0000005b6e5d7210 */ /* 0x000fe20007fbe0ff */
[----:B------:R-:W-:Y:S01]  /*1c50*/  IMAD.X R22, R30, 0x1, R22, P4 ;  /* 0x000000011e167824 */ /* 0x000fe200020e0616 */
[C---:B------:R-:W-:Y:S01]  /*1c60*/  IADD3 R95, P6, R111.reuse, R95, RZ ;  /* 0x0000005f6f5f7210 */ /* 0x040fe20007fde0ff */
[--C-:B------:R-:W-:Y:S01]  /*1c70*/  IMAD.X R20, R28, 0x1, R18.reuse, P3 ;  /* 0x000000011c147824 */ /* 0x100fe200018e0612 */
[C---:B------:R-:W-:Y:S01]  /*1c80*/  IADD3 R91, P2, R111.reuse, R91, RZ ;  /* 0x0000005b6f5b7210 */ /* 0x040fe20007f5e0ff */
[----:B------:R-:W-:Y:S01]  /*1c90*/  IMAD.X R14, R30, 0x1, R25, P0 ;  /* 0x000000011e0e7824 */ /* 0x000fe200000e0619 */
[-C--:B------:R-:W-:Y:S01]  /*1ca0*/  IADD3 R21, P4, R110, R2.reuse, RZ ;  /* 0x000000026e157210 */ /* 0x080fe20007f9e0ff */
[----:B------:R-:W-:Y:S01]  /*1cb0*/  IMAD.X R18, R30, 0x1, R18, P6 ;  /* 0x000000011e127824 */ /* 0x000fe200030e0612 */
[----:B------:R-:W-:Y:S01]  /*1cc0*/  IADD3 R19, P3, R111, R2, RZ ;  /* 0x000000026f137210 */ /* 0x000fe20007f7e0ff */
[--C-:B------:R-:W-:Y:S01]  /*1cd0*/  IMAD.X R17, R28, 0x1, R24.reuse, P5 ;  /* 0x000000011c117824 */ /* 0x100fe200028e0618 */
[----:B0-----:R-:W-:Y:S01]  /*1ce0*/  IADD3 R6, P0, R8, UR4, RZ ;  /* 0x0000000408067c10 */ /* 0x001fe2000ff1e0ff */
[----:B------:R-:W-:Y:S01]  /*1cf0*/  UIADD3 UR4, UR12, 0x4000, URZ ;  /* 0x000040000c047890 */ /* 0x000fe2000fffe03f */
[----:B------:R-:W-:-:S02]  /*1d00*/  IMAD.X R16, R30, 0x1, R24, P2 ;  /* 0x000000011e107824 */ /* 0x000fc400010e0618 */
[C---:B------:R-:W-:Y:S01]  /*1d10*/  IMAD.X R15, R28.reuse, 0x1, R25, P1 ;  /* 0x000000011c0f7824 */ /* 0x040fe200008e0619 */
[----:B------:R-:W-:Y:S01]  /*1d20*/  USHF.R.U32.HI UR4, URZ, 0x4, UR4 ;  /* 0x000000043f047899 */ /* 0x000fe20008011604 */
[--C-:B------:R-:W-:Y:S01]  /*1d30*/  IMAD.X R13, R28, 0x1, R26.reuse, P4 ;  /* 0x000000011c0d7824 */ /* 0x100fe200020e061a */
[----:B------:R-:W-:Y:S01]  /*1d40*/  LEA.HI.X.SX32 R8, R8, UR5, 0x1, P0 ;  /* 0x0000000508087c11 */ /* 0x000fe200080f0eff */
[----:B------:R-:W-:Y:S01]  /*1d50*/  IMAD.X R12, R30, 0x1, R26, P3 ;  /* 0x000000011e0c7824 */ /* 0x000fe200018e061a */
[----:B------:R-:W-:Y:S02]  /*1d60*/  CS2R R24, SRZ ;  /* 0x0000000000187805 */ /* 0x000fe4000001ff00 */
[----:B------:R-:W-:Y:S02]  /*1d70*/  CS2R R26, SRZ ;  /* 0x00000000001a7805 */ /* 0x000fe4000001ff00 */
[----:B------:R-:W-:Y:S02]  /*1d80*/  CS2R R28, SRZ ;  /* 0x00000000001c7805 */ /* 0x000fe4000001ff00 */
[----:B------:R-:W-:Y:S01]  /*1d90*/  CS2R R30, SRZ ;  /* 0x00000000001e7805 */ /* 0x000fe2000001ff00 */
[----:B------:R-:W-:Y:S01]  /*1da0*/  IMAD.U32 R7, RZ, RZ, UR6 ;  /* 0x00000006ff077e24 */ /* 0x000fe2000f8e00ff */
[----:B------:R-:W-:Y:S01]  /*1db0*/  USGXT.U32 UR6, UR4, 0xe ;  /* 0x0000000e0406789a */ /* 0x000fe20008000000 */
[----:B------:R-:W-:-:S02]  /*1dc0*/  IMAD R3, R3, UR7, RZ ;  /* 0x0000000703037c24 */ /* 0x000fc4000f8e02ff */
[----:B------:R-:W-:Y:S01]  /*1dd0*/  IMAD R2, R112, UR7, RZ ;  /* 0x0000000770027c24 */ /* 0x000fe2000f8e02ff */
[----:B-1----:R-:W-:-:S08]  /*1de0*/  UMOV UR7, 0xc0000010 ;  /* 0xc000001000077882 */ /* 0x002fd00000000000 */
.L_x_1:
[----:B------:R-:W2:Y:S01]  /*1df0*/  LDL R234, [R1] ;  /* 0x0000000001ea7983 */ /* 0x000ea20000100800 */
[----:B------:R-:W-:Y:S02]  /*1e00*/  ISETP.GT.AND P2, PT, R7, RZ, PT ;  /* 0x000000ff0700720c */ /* 0x000fe40003f44270 */
[----:B------:R-:W-:Y:S02]  /*1e10*/  SHF.R.S32.HI R115, RZ, 0x1f, R111 ;  /* 0x0000001fff737819 */ /* 0x000fe4000001146f */
[-C--:B------:R-:W-:Y:S02]  /*1e20*/  IADD3 R116, P1, R111, R11.reuse, RZ ;  /* 0x0000000b6f747210 */ /* 0x080fe40007f3e0ff */
[----:B------:R-:W-:Y:S02]  /*1e30*/  SHF.R.S32.HI R113, RZ, 0x1f, R110 ;  /* 0x0000001fff717819 */ /* 0x000fe4000001146e */
[----:B------:R-:W-:Y:S01]  /*1e40*/  IADD3 R114, P0, R110, R11, RZ ;  /* 0x0000000b6e727210 */ /* 0x000fe20007f1e0ff */
[----:B------:R-:W-:Y:S01]  /*1e50*/  IMAD.X R117, R115, 0x1, R10, P1 ;  /* 0x0000000173757824 */ /* 0x000fe200008e060a */
[----:B------:R-:W-:-:S02]  /*1e60*/  PRMT R112, RZ, 0x7610, R112 ;  /* 0x00007610ff707816 */ /* 0x000fc40000000070 */
[----:B------:R-:W-:Y:S01]  /*1e70*/  ISETP.GT.AND P3, PT, R7, 0x1, PT ;  /* 0x000000010700780c */ /* 0x000fe20003f64270 */
[----:B------:R-:W-:Y:S01]  /*1e80*/  IMAD.X R115, R113, 0x1, R10, P0 ;  /* 0x0000000171737824 */ /* 0x000fe200000e060a */
[----:B------:R-:W-:Y:S02]  /*1e90*/  PRMT R113, RZ, 0x7610, R113 ;  /* 0x00007610ff717816 */ /* 0x000fe40000000071 */
[----:B------:R0:W3:Y:S01]  /*1ea0*/  @P2 LDG.E.U8 R112, desc[UR14][R116.64] ;  /* 0x0000000e74702981 */ /* 0x0000e2000c1e1100 */
[----:B------:R-:W-:-:S03]  /*1eb0*/  IADD3 R118, P1, R11, R19, RZ ;  /* 0x000000130b767210 */ /* 0x000fc60007f3e0ff */
[----:B------:R1:W4:Y:S01]  /*1ec0*/  @P2 LDG.E.U8 R113, desc[UR14][R114.64] ;  /* 0x0000000e72712981 */ /* 0x000322000c1e1100 */
[----:B------:R-:W-:Y:S01]  /*1ed0*/  ISETP.GT.AND P2, PT, R7, 0x2, PT ;  /* 0x000000020700780c */ /* 0x000fe20003f44270 */
[----:B------:R-:W-:Y:S01]  /*1ee0*/  IMAD.X R119, R10, 0x1, R12, P1 ;  /* 0x000000010a777824 */ /* 0x000fe200008e060c */
[----:B0-----:R-:W-:Y:S02]  /*1ef0*/  IADD3 R116, P0, R11, R21, RZ ;  /* 0x000000150b747210 */ /* 0x001fe40007f1e0ff */
[----:B-1----:R-:W-:-:S03]  /*1f00*/  PRMT R114, RZ, 0x7610, R114 ;  /* 0x00007610ff727816 */ /* 0x002fc60000000072 */
[C---:B------:R-:W-:Y:S01]  /*1f10*/  IMAD.X R117, R10.reuse, 0x1, R13, P0 ;  /* 0x000000010a757824 */ /* 0x040fe200000e060d */
[----:B------:R-:W-:Y:S02]  /*1f20*/  PRMT R115, RZ, 0x7610, R115 ;  /* 0x00007610ff737816 */ /* 0x000fe40000000073 */
[----:B------:R-:W-:Y:S01]  /*1f30*/  IADD3 R144, P1, R11, R23, RZ ;  /* 0x000000170b907210 */ /* 0x000fe20007f3e0ff */
[----:B------:R0:W5:Y:S04]  /*1f40*/  @P3 LDG.E.U8 R114, desc[UR14][R118.64] ;  /* 0x0000000e76723981 */ /* 0x000168000c1e1100 */
[----:B------:R1:W4:Y:S01]  /*1f50*/  @P3 LDG.E.U8 R115, desc[UR14][R116.64] ;  /* 0x0000000e74733981 */ /* 0x000322000c1e1100 */
[----:B------:R-:W-:Y:S01]  /*1f60*/  IMAD.X R145, R10, 0x1, R14, P1 ;  /* 0x000000010a917824 */ /* 0x000fe200008e060e */
[----:B------:R-:W-:-:S02]  /*1f70*/  ISETP.GT.AND P3, PT, R7, 0x3, PT ;  /* 0x000000030700780c */ /* 0x000fc40003f64270 */
[----:B0-----:R-:W-:Y:S02]  /*1f80*/  IADD3 R118, P0, R11, R89, RZ ;  /* 0x000000590b767210 */ /* 0x001fe40007f1e0ff */
[----:B-1----:R-:W-:-:S03]  /*1f90*/  PRMT R116, RZ, 0x7610, R116 ;  /* 0x00007610ff747816 */ /* 0x002fc60000000074 */
[C---:B------:R-:W-:Y:S01]  /*1fa0*/  IMAD.X R119, R10.reuse, 0x1, R15, P0 ;  /* 0x000000010a777824 */ /* 0x040fe200000e060f */
[----:B------:R-:W-:Y:S02]  /*1fb0*/  PRMT R117, RZ, 0x7610, R117 ;  /* 0x00007610ff757816 */ /* 0x000fe40000000075 */
[----:B------:R-:W-:Y:S01]  /*1fc0*/  IADD3 R146, P1, R11, R91, RZ ;  /* 0x0000005b0b927210 */ /* 0x000fe20007f3e0ff */
[----:B------:R0:W4:Y:S04]  /*1fd0*/  @P2 LDG.E.U8 R116, desc[UR14][R144.64] ;  /* 0x0000000e90742981 */ /* 0x000128000c1e1100 */
[----:B------:R1:W4:Y:S01]  /*1fe0*/  @P2 LDG.E.U8 R117, desc[UR14][R118.64] ;  /* 0x0000000e76752981 */ /* 0x000322000c1e1100 */
[----:B------:R-:W-:Y:S01]  /*1ff0*/  ISETP.GT.AND P2, PT, R7, 0x4, PT ;  /* 0x000000040700780c */ /* 0x000fe20003f44270 */
[----:B------:R-:W-:Y:S01]  /*2000*/  IMAD.X R147, R10, 0x1, R16, P1 ;  /* 0x000000010a937824 */ /* 0x000fe200008e0610 */
[----:B0-----:R-:W-:-:S02]  /*2010*/  IADD3 R144, P0, R11, R93, RZ ;  /* 0x0000005d0b907210 */ /* 0x001fc40007f1e0ff */
[----:B-1----:R-:W-:-:S03]  /*2020*/  PRMT R118, RZ, 0x7610, R118 ;  /* 0x00007610ff767816 */ /* 0x002fc60000000076 */
[----:B------:R-:W-:Y:S01]  /*2030*/  IMAD.X R145, R10, 0x1, R17, P0 ;  /* 0x000000010a917824 */ /* 0x000fe200000e0611 */
[----:B------:R-:W-:Y:S02]  /*2040*/  PRMT R119, RZ, 0x7610, R119 ;  /* 0x00007610ff777816 */ /* 0x000fe40000000077 */
[----:B------:R-:W-:Y:S01]  /*2050*/  IADD3 R148, P1, R11, R95, RZ ;  /* 0x0000005f0b947210 */ /* 0x000fe20007f3e0ff */
[----:B------:R0:W4:Y:S01]  /*2060*/  @P3 LDG.E.U8 R118, desc[UR14][R146.64] ;  /* 0x0000000e92763981 */ /* 0x000122000c1e1100 */
[----:B------:R-:W-:-:S03]  /*2070*/  PRMT R143, RZ, 0x7610, R143 ;  /* 0x00007610ff8f7816 */ /* 0x000fc6000000008f */
[----:B------:R1:W4:Y:S01]  /*2080*/  @P3 LDG.E.U8 R119, desc[UR14][R144.64] ;  /* 0x0000000e90773981 */ /* 0x000322000c1e1100 */
[----:B------:R-:W-:Y:S01]  /*2090*/  ISETP.GT.AND P3, PT, R7, 0x5, PT ;  /* 0x000000050700780c */ /* 0x000fe20003f64270 */
[C---:B------:R-:W-:Y:S01]  /*20a0*/  IMAD.X R149, R10.reuse, 0x1, R18, P1 ;  /* 0x000000010a957824 */ /* 0x040fe200008e0612 */
[C---:B------:R-:W-:Y:S02]  /*20b0*/  IADD3 R150, P1, R11.reuse, R99, RZ ;  /* 0x000000630b967210 */ /* 0x040fe40007f3e0ff */
[----:B0-----:R-:W-:Y:S02]  /*20c0*/  IADD3 R146, P0, R11, R97, RZ ;  /* 0x000000610b927210 */ /* 0x001fe40007f1e0ff */
[----:B------:R0:W4:Y:S01]  /*20d0*/  @P2 LDG.E.U8 R143, desc[UR14][R148.64] ;  /* 0x0000000e948f2981 */ /* 0x000122000c1e1100 */
[----:B-1----:R-:W-:Y:S02]  /*20e0*/  PRMT R144, RZ, 0x7610, R144 ;  /* 0x00007610ff907816 */ /* 0x002fe40000000090 */
[C---:B------:R-:W-:Y:S01]  /*20f0*/  IMAD.X R147, R10.reuse, 0x1, R20, P0 ;  /* 0x000000010a937824 */ /* 0x040fe200000e0614 */
[----:B------:R-:W-:Y:S01]  /*2100*/  PRMT R145, RZ, 0x7610, R145 ;  /* 0x00007610ff917816 */ /* 0x000fe20000000091 */
[----:B------:R-:W-:-:S03]  /*2110*/  IMAD.X R151, R10, 0x1, R22, P1 ;  /* 0x000000010a977824 */ /* 0x000fc600008e0616 */
[----:B------:R1:W4:Y:S01]  /*2120*/  @P2 LDG.E.U8 R144, desc[UR14][R146.64] ;  /* 0x0000000e92902981 */ /* 0x000322000c1e1100 */
[----:B0-----:R-:W-:Y:S02]  /*2130*/  IADD3 R148, P0, R11, R101, RZ ;  /* 0x000000650b947210 */ /* 0x001fe40007f1e0ff */
[----:B------:R-:W-:Y:S01]  /*2140*/  ISETP.GT.AND P2, PT, R7, 0x6, PT ;  /* 0x000000060700780c */ /* 0x000fe20003f44270 */
[----:B------:R0:W4:Y:S02]  /*2150*/  @P3 LDG.E.U8 R145, desc[UR14][R150.64] ;  /* 0x0000000e96913981 */ /* 0x000124000c1e1100 */
[----:B------:R-:W-:Y:S01]  /*2160*/  IMAD.X R149, R10, 0x1, R88, P0 ;  /* 0x000000010a957824 */ /* 0x000fe200000e0658 */
[C---:B------:R-:W-:Y:S02]  /*2170*/  IADD3 R152, P1, R11.reuse, R102, RZ ;  /* 0x000000660b987210 */ /* 0x040fe40007f3e0ff */
[----:B-1----:R-:W-:Y:S02]  /*2180*/  PRMT R146, RZ, 0x7610, R146 ;  /* 0x00007610ff927816 */ /* 0x002fe40000000092 */
[----:B0-----:R-:W-:-:S04]  /*2190*/  IADD3 R150, P0, R11, R103, RZ ;  /* 0x000000670b967210 */ /* 0x001fc80007f1e0ff */
[----:B------:R0:W4:Y:S01]  /*21a0*/  @P3 LDG.E.U8 R146, desc[UR14][R148.64] ;  /* 0x0000000e94923981 */ /* 0x000122000c1e1100 */
[----:B------:R-:W-:Y:S01]  /*21b0*/  PRMT R147, RZ, 0x7610, R147 ;  /* 0x00007610ff937816 */ /* 0x000fe20000000093 */
[C---:B------:R-:W-:Y:S01]  /*21c0*/  IMAD.X R153, R10.reuse, 0x1, R90, P1 ;  /* 0x000000010a997824 */ /* 0x040fe200008e065a */
[----:B------:R-:W-:Y:S01]  /*21d0*/  ISETP.GT.AND P3, PT, R7, 0x7, PT ;  /* 0x000000070700780c */ /* 0x000fe20003f64270 */
[C---:B------:R-:W-:Y:S01]  /*21e0*/  IMAD.X R151, R10.reuse, 0x1, R92, P0 ;  /* 0x000000010a977824 */ /* 0x040fe200000e065c */
[----:B------:R-:W-:Y:S02]  /*21f0*/  IADD3 R154, P1, R11, R104, RZ ;  /* 0x000000680b9a7210 */ /* 0x000fe40007f3e0ff */
[----:B------:R1:W4:Y:S01]  /*2200*/  @P2 LDG.E.U8 R147, desc[UR14][R152.64] ;  /* 0x0000000e98932981 */ /* 0x000322000c1e1100 */
[----:B0-----:R-:W-:Y:S02]  /*2210*/  PRMT R148, RZ, 0x7610, R148 ;  /* 0x00007610ff947816 */ /* 0x001fe40000000094 */
[----:B------:R-:W-:Y:S01]  /*2220*/  IMAD.X R155, R10, 0x1, R94, P1 ;  /* 0x000000010a9b7824 */ /* 0x000fe200008e065e */
[----:B------:R-:W-:-:S03]  /*2230*/  PRMT R149, RZ, 0x7610, R149 ;  /* 0x00007610ff957816 */ /* 0x000fc60000000095 */
[----:B------:R0:W4:Y:S01]  /*2240*/  @P2 LDG.E.U8 R148, desc[UR14][R150.64] ;  /* 0x0000000e96942981 */ /* 0x000122000c1e1100 */
[----:B-1----:R-:W-:Y:S02]  /*2250*/  IADD3 R152, P0, R11, R105, RZ ;  /* 0x000000690b987210 */ /* 0x002fe40007f1e0ff */
[----:B------:R-:W-:Y:S01]  /*2260*/  ISETP.GT.AND P2, PT, R7, 0x8, PT ;  /* 0x000000080700780c */ /* 0x000fe20003f44270 */
[----:B------:R1:W4:Y:S01]  /*2270*/  @P3 LDG.E.U8 R149, desc[UR14][R154.64] ;  /* 0x0000000e9a953981 */ /* 0x000322000c1e1100 */
[----:B------:R-:W-:Y:S01]  /*2280*/  IADD3 R156, P1, R11, R106, RZ ;  /* 0x0000006a0b9c7210 */ /* 0x000fe20007f3e0ff */
[----:B------:R-:W-:Y:S01]  /*2290*/  IMAD.X R153, R10, 0x1, R96, P0 ;  /* 0x000000010a997824 */ /* 0x000fe200000e0660 */
[----:B0-----:R-:W-:-:S03]  /*22a0*/  PRMT R150, RZ, 0x7610, R150 ;  /* 0x00007610ff967816 */ /* 0x001fc60000000096 */
[----:B------:R-:W-:Y:S01]  /*22b0*/  IMAD.X R157, R10, 0x1, R98, P1 ;  /* 0x000000010a9d7824 */ /* 0x000fe200008e0662 */
[----:B------:R-:W-:Y:S02]  /*22c0*/  PRMT R151, RZ, 0x7610, R151 ;  /* 0x00007610ff977816 */ /* 0x000fe40000000097 */
[----:B-1----:R-:W-:Y:S01]  /*22d0*/  IADD3 R154, P0, R11, R107, RZ ;  /* 0x0000006b0b9a7210 */ /* 0x002fe20007f1e0ff */
[----:B------:R0:W4:Y:S01]  /*22e0*/  @P3 LDG.E.U8 R150, desc[UR14][R152.64] ;  /* 0x0000000e98963981 */ /* 0x000122000c1e1100 */
[----:B------:R-:W-:-:S03]  /*22f0*/  ISETP.GT.AND P3, PT, R7, 0x9, PT ;  /* 0x000000090700780c */ /* 0x000fc60003f64270 */
[----:B------:R-:W-:Y:S01]  /*2300*/  IMAD.X R155, R10, 0x1, R100, P0 ;  /* 0x000000010a9b7824 */ /* 0x000fe200000e0664 */
[----:B------:R1:W4:Y:S01]  /*2310*/  @P2 LDG.E.U8 R151, desc[UR14][R156.64] ;  /* 0x0000000e9c972981 */ /* 0x000322000c1e1100 */
[C---:B------:R-:W-:Y:S02]  /*2320*/  IADD3 R158, P0, R11.reuse, R166, RZ ;  /* 0x000000a60b9e7210 */ /* 0x040fe40007f1e0ff */
[----:B0-----:R-:W-:Y:S02]  /*2330*/  PRMT R152, RZ, 0x7610, R152 ;  /* 0x00007610ff987816 */ /* 0x001fe40000000098 */
[----:B-1----:R-:W-:-:S04]  /*2340*/  IADD3 R156, P1, R11, R162, RZ ;  /* 0x000000a20b9c7210 */ /* 0x002fc80007f3e0ff */
[----:B------:R0:W4:Y:S01]  /*2350*/  @P2 LDG.E.U8 R152, desc[UR14][R154.64] ;  /* 0x0000000e9a982981 */ /* 0x000122000c1e1100 */
[----:B------:R-:W-:Y:S01]  /*2360*/  PRMT R153, RZ, 0x7610, R153 ;  /* 0x00007610ff997816 */ /* 0x000fe20000000099 */
[C---:B------:R-:W-:Y:S02]  /*2370*/  IMAD.X R159, R10.reuse, 0x1, R165, P0 ;  /* 0x000000010a9f7824 */ /* 0x040fe400000e06a5 */
[----:B------:R-:W-:Y:S01]  /*2380*/  IMAD.X R157, R10, 0x1, R161, P1 ;  /* 0x000000010a9d7824 */ /* 0x000fe200008e06a1 */
[----:B------:R-:W-:-:S04]  /*2390*/  ISETP.GT.AND P2, PT, R7, 0xa, PT ;  /* 0x0000000a0700780c */ /* 0x000fc80003f44270 */
[----:B------:R1:W4:Y:S01]  /*23a0*/  @P3 LDG.E.U8 R153, desc[UR14][R156.64] ;  /* 0x0000000e9c993981 */ /* 0x000322000c1e1100 */
[----:B0-----:R-:W-:-:S06]  /*23b0*/  PRMT R154, RZ, 0x7610, R154 ;  /* 0x00007610ff9a7816 */ /* 0x001fcc000000009a */
[----:B------:R0:W4:Y:S01]  /*23c0*/  @P3 LDG.E.U8 R154, desc[UR14][R158.64] ;  /* 0x0000000e9e9a3981 */ /* 0x000122000c1e1100 */
[C---:B-1----:R-:W-:Y:S02]  /*23d0*/  IADD3 R156, P1, R11.reuse, R170, RZ ;  /* 0x000000aa0b9c7210 */ /* 0x042fe40007f3e0ff */
[----:B------:R-:W-:Y:S02]  /*23e0*/  PRMT R155, RZ, 0x7610, R155 ;  /* 0x00007610ff9b7816 */ /* 0x000fe4000000009b */
[----:B0-----:R-:W-:Y:S01]  /*23f0*/  IADD3 R158, P0, R11, R174, RZ ;  /* 0x000000ae0b9e7210 */ /* 0x001fe20007f1e0ff */
[----:B------:R-:W-:Y:S01]  /*2400*/  IMAD.X R157, R10, 0x1, R169, P1 ;  /* 0x000000010a9d7824 */ /* 0x000fe200008e06a9 */
[----:B------:R-:W-:-:S03]  /*2410*/  PRMT R160, RZ, 0x7610, R160 ;  /* 0x00007610ffa07816 */ /* 0x000fc600000000a0 */
[----:B------:R-:W-:Y:S01]  /*2420*/  IMAD.X R159, R10, 0x1, R173, P0 ;  /* 0x000000010a9f7824 */ /* 0x000fe200000e06ad */
[----:B------:R-:W-:Y:S01]  /*2430*/  ISETP.GT.AND P3, PT, R7, 0xb, PT ;  /* 0x0000000b0700780c */ /* 0x000fe20003f64270 */
[----:B------:R0:W4:Y:S04]  /*2440*/  @P2 LDG.E.U8 R155, desc[UR14][R156.64] ;  /* 0x0000000e9c9b2981 */ /* 0x000128000c1e1100 */
[----:B------:R1:W4:Y:S01]  /*2450*/  @P2 LDG.E.U8 R160, desc[UR14][R158.64] ;  /* 0x0000000e9ea02981 */ /* 0x000322000c1e1100 */
[----:B------:R-:W-:Y:S02]  /*2460*/  PRMT R163, RZ, 0x7610, R163 ;  /* 0x00007610ffa37816 */ /* 0x000fe400000000a3 */
[C---:B0-----:R-:W-:Y:S02]  /*2470*/  IADD3 R156, P1, R11.reuse, R178, RZ ;  /* 0x000000b20b9c7210 */ /* 0x041fe40007f3e0ff */
[----:B-1----:R-:W-:-:S03]  /*2480*/  IADD3 R158, P0, R11, R182, RZ ;  /* 0x000000b60b9e7210 */ /* 0x002fc60007f1e0ff */
[C---:B------:R-:W-:Y:S01]  /*2490*/  IMAD.X R157, R10.reuse, 0x1, R177, P1 ;  /* 0x000000010a9d7824 */ /* 0x040fe200008e06b1 */
[----:B------:R-:W-:Y:S01]  /*24a0*/  PRMT R164, RZ, 0x7610, R164 ;  /* 0x00007610ffa47816 */ /* 0x000fe200000000a4 */
[----:B------:R-:W-:Y:S01]  /*24b0*/  IMAD.X R159, R10, 0x1, R181, P0 ;  /* 0x000000010a9f7824 */ /* 0x000fe200000e06b5 */
[----:B------:R-:W-:Y:S02]  /*24c0*/  ISETP.GT.AND P2, PT, R7, 0xc, PT ;  /* 0x0000000c0700780c */ /* 0x000fe40003f44270 */
[----:B------:R0:W4:Y:S04]  /*24d0*/  @P3 LDG.E.U8 R163, desc[UR14][R156.64] ;  /* 0x0000000e9ca33981 */ /* 0x000128000c1e1100 */
[----:B------:R1:W4:Y:S01]  /*24e0*/  @P3 LDG.E.U8 R164, desc[UR14][R158.64] ;  /* 0x0000000e9ea43981 */ /* 0x000322000c1e1100 */
[----:B------:R-:W-:-:S02]  /*24f0*/  PRMT R167, RZ, 0x7610, R167 ;  /* 0x00007610ffa77816 */ /* 0x000fc400000000a7 */
        /* <DEDUP_REMOVED lines=66> */
[----:B------:R-:W-:Y:S02]  /*2920*/  PRMT R196, RZ, 0x7610, R196 ;  /* 0x00007610ffc47816 */ /* 0x000fe400000000c4 */
[----:B------:R-:W-:Y:S01]  /*2930*/  ISETP.GT.AND P2, PT, R7, 0x14, PT ;  /* 0x000000140700780c */ /* 0x000fe20003f44270 */
[----:B------:R-:W-:Y:S01]  /*2940*/  IMAD.X R159, R10, 0x1, R247, P0 ;  /* 0x000000010a9f7824 */ /* 0x000fe200000e06f7 */
[----:B------:R-:W-:Y:S01]  /*2950*/  IADD3 RZ, P0, R11, R142, RZ ;  /* 0x0000008e0bff7210 */ /* 0x000fe20007f1e0ff */
[----:B------:R-:W4:Y:S01]  /*2960*/  @P3 LDG.E.U8 R195, desc[UR14][R156.64] ;  /* 0x0000000e9cc33981 */ /* 0x000f22000c1e1100 */
[----:B------:R-:W-:-:S03]  /*2970*/  PRMT R200, RZ, 0x7610, R200 ;  /* 0x00007610ffc87816 */ /* 0x000fc600000000c8 */
[----:B------:R0:W4:Y:S01]  /*2980*/  @P3 LDG.E.U8 R196, desc[UR14][R158.64] ;  /* 0x0000000e9ec43981 */ /* 0x000122000c1e1100 */
[----:B------:R-:W-:Y:S02]  /*2990*/  ISETP.GT.AND P3, PT, R7, 0x15, PT ;  /* 0x000000150700780c */ /* 0x000fe40003f64270 */
[----:B------:R-:W-:Y:S01]  /*29a0*/  PRMT R204, RZ, 0x7610, R204 ;  /* 0x00007610ffcc7816 */ /* 0x000fe200000000cc */
[C---:B0-----:R-:W-:Y:S02]  /*29b0*/  IMAD.IADD R158, R11.reuse, 0x1, R142 ;  /* 0x000000010b9e7824 */ /* 0x041fe400078e028e */
[----:B------:R-:W-:Y:S01]  /*29c0*/  IMAD.X R159, R10, 0x1, R251, P0 ;  /* 0x000000010a9f7824 */ /* 0x000fe200000e06fb */
[----:B------:R-:W-:-:S04]  /*29d0*/  IADD3 RZ, P0, R11, R140, RZ ;  /* 0x0000008c0bff7210 */ /* 0x000fc80007f1e0ff */
[----:B------:R0:W4:Y:S02]  /*29e0*/  @P2 LDG.E.U8 R200, desc[UR14][R158.64] ;  /* 0x0000000e9ec82981 */ /* 0x000124000c1e1100 */
[C---:B0-----:R-:W-:Y:S02]  /*29f0*/  IMAD.IADD R158, R11.reuse, 0x1, R140 ;  /* 0x000000010b9e7824 */ /* 0x041fe400078e028c */
[C---:B--2---:R-:W-:Y:S01]  /*2a00*/  IMAD.X R159, R10.reuse, 0x1, R234, P0 ;  /* 0x000000010a9f7824 */ /* 0x044fe200000e06ea */
[C---:B------:R-:W-:Y:S01]  /*2a10*/  IADD3 R156, P1, R11.reuse, R250, RZ ;  /* 0x000000fa0b9c7210 */ /* 0x040fe20007f3e0ff */
[----:B------:R-:W2:Y:S04]  /*2a20*/  LDL R234, [R1+0x10] ;  /* 0x0000100001ea7983 */ /* 0x000ea80000100800 */
[----:B------:R-:W4:Y:S04]  /*2a30*/  @P3 LDG.E.U8 R204, desc[UR14][R158.64] ;  /* 0x0000000e9ecc3981 */ /* 0x000f28000c1e1100 */
[----:B------:R-:W3:Y:S01]  /*2a40*/  LDL R159, [R1+0x4] ;  /* 0x00000400019f7983 */ /* 0x000ee20000100800 */
[----:B------:R-:W-:Y:S01]  /*2a50*/  PRMT R199, RZ, 0x7610, R199 ;  /* 0x00007610ffc77816 */ /* 0x000fe200000000c7 */
[----:B------:R-:W-:Y:S01]  /*2a60*/  IMAD.X R157, R10, 0x1, R249, P1 ;  /* 0x000000010a9d7824 */ /* 0x000fe200008e06f9 */
[----:B------:R-:W-:-:S02]  /*2a70*/  IADD3 RZ, P1, R11, R141, RZ ;  /* 0x0000008d0bff7210 */ /* 0x000fc40007f3e0ff */
[----:B------:R-:W-:Y:S02]  /*2a80*/  PRMT R203, RZ, 0x7610, R203 ;  /* 0x00007610ffcb7816 */ /* 0x000fe400000000cb */
[----:B------:R0:W4:Y:S02]  /*2a90*/  @P2 LDG.E.U8 R199, desc[UR14][R156.64] ;  /* 0x0000000e9cc72981 */ /* 0x000124000c1e1100 */
[C---:B0-----:R-:W-:Y:S02]  /*2aa0*/  IMAD.IADD R156, R11.reuse, 0x1, R141 ;  /* 0x000000010b9c7824 */ /* 0x041fe400078e028d */
[----:B------:R-:W-:Y:S01]  /*2ab0*/  IMAD.X R157, R10, 0x1, R252, P1 ;  /* 0x000000010a9d7824 */ /* 0x000fe200008e06fc */
[----:B------:R-:W-:-:S04]  /*2ac0*/  IADD3 RZ, P1, R11, R139, RZ ;  /* 0x0000008b0bff7210 */ /* 0x000fc80007f3e0ff */
[----:B------:R3:W4:Y:S02]  /*2ad0*/  @P3 LDG.E.U8 R203, desc[UR14][R156.64] ;  /* 0x0000000e9ccb3981 */ /* 0x000724000c1e1100 */
[----:B---3--:R-:W-:Y:S02]  /*2ae0*/  IMAD.X R157, R10, 0x1, R159, P1 ;  /* 0x000000010a9d7824 */ /* 0x008fe400008e069f */
[----:B------:R-:W3:Y:S01]  /*2af0*/  LDL R159, [R1+0x8] ;  /* 0x00000800019f7983 */ /* 0x000ee20000100800 */
[----:B------:R-:W-:Y:S02]  /*2b00*/  ISETP.GT.AND P2, PT, R7, 0x16, PT ;  /* 0x000000160700780c */ /* 0x000fe40003f44270 */
[C---:B------:R-:W-:Y:S01]  /*2b10*/  IADD3 RZ, P0, R11.reuse, R138, RZ ;  /* 0x0000008a0bff7210 */ /* 0x040fe20007f1e0ff */
[----:B------:R-:W-:Y:S01]  /*2b20*/  IMAD.IADD R158, R11, 0x1, R138 ;  /* 0x000000010b9e7824 */ /* 0x000fe200078e028a */
[----:B------:R-:W-:-:S03]  /*2b30*/  PRMT R208, RZ, 0x7610, R208 ;  /* 0x00007610ffd07816 */ /* 0x000fc600000000d0 */
[----:B---3--:R-:W-:-:S06]  /*2b40*/  IMAD.X R159, R10, 0x1, R159, P0 ;  /* 0x000000010a9f7824 */ /* 0x008fcc00000e069f */
[----:B------:R0:W3:Y:S04]  /*2b50*/  @P2 LDG.E.U8 R208, desc[UR14][R158.64] ;  /* 0x0000000e9ed02981 */ /* 0x0000e8000c1e1100 */
[----:B------:R-:W5:Y:S01]  /*2b60*/  LDL R159, [R1+0xc] ;  /* 0x00000c00019f7983 */ /* 0x000f620000100800 */
[----:B------:R-:W-:Y:S01]  /*2b70*/  PRMT R207, RZ, 0x7610, R207 ;  /* 0x00007610ffcf7816 */ /* 0x000fe200000000cf */
[----:B------:R-:W-:Y:S01]  /*2b80*/  IMAD.IADD R156, R11, 0x1, R139 ;  /* 0x000000010b9c7824 */ /* 0x000fe200078e028b */
[----:B------:R-:W-:Y:S02]  /*2b90*/  ISETP.GT.AND P3, PT, R7, 0x17, PT ;  /* 0x000000170700780c */ /* 0x000fe40003f64270 */
[C---:B------:R-:W-:Y:S02]  /*2ba0*/  IADD3 RZ, P1, R11.reuse, R137, RZ ;  /* 0x000000890bff7210 */ /* 0x040fe40007f3e0ff */
[C---:B------:R-:W-:Y:S01]  /*2bb0*/  IADD3 RZ, P0, R11.reuse, R136, RZ ;  /* 0x000000880bff7210 */ /* 0x040fe20007f1e0ff */
[----:B------:R5:W3:Y:S01]  /*2bc0*/  @P2 LDG.E.U8 R207, desc[UR14][R156.64] ;  /* 0x0000000e9ccf2981 */ /* 0x000ae2000c1e1100 */
[----:B------:R-:W-:Y:S01]  /*2bd0*/  PRMT R212, RZ, 0x7610, R212 ;  /* 0x00007610ffd47816 */ /* 0x000fe200000000d4 */
[----:B0-----:R-:W-:-:S02]  /*2be0*/  IMAD.IADD R158, R11, 0x1, R136 ;  /* 0x000000010b9e7824 */ /* 0x001fc400078e0288 */
[C---:B-----5:R-:W-:Y:S02]  /*2bf0*/  IMAD.X R157, R10.reuse, 0x1, R159, P1 ;  /* 0x000000010a9d7824 */ /* 0x060fe400008e069f */
[----:B--2---:R-:W-:Y:S01]  /*2c00*/  IMAD.X R159, R10, 0x1, R234, P0 ;  /* 0x000000010a9f7824 */ /* 0x004fe200000e06ea */
[----:B------:R-:W-:Y:S01]  /*2c10*/  PRMT R211, RZ, 0x7610, R211 ;  /* 0x00007610ffd37816 */ /* 0x000fe200000000d3 */
[C---:B------:R-:W-:Y:S01]  /*2c20*/  IMAD.IADD R156, R11.reuse, 0x1, R137 ;  /* 0x000000010b9c7824 */ /* 0x040fe200078e0289 */
[----:B------:R-:W-:Y:S01]  /*2c30*/  IADD3 RZ, P1, R11, R135, RZ ;  /* 0x000000870bff7210 */ /* 0x000fe20007f3e0ff */
[----:B------:R-:W2:Y:S04]  /*2c40*/  LDL R234, [R1+0x20] ;  /* 0x0000200001ea7983 */ /* 0x000ea80000100800 */
[----:B------:R-:W5:Y:S04]  /*2c50*/  @P3 LDG.E.U8 R212, desc[UR14][R158.64] ;  /* 0x0000000e9ed43981 */ /* 0x000f68000c1e1100 */
[----:B------:R0:W5:Y:S04]  /*2c60*/  @P3 LDG.E.U8 R211, desc[UR14][R156.64] ;  /* 0x0000000e9cd33981 */ /* 0x000168000c1e1100 */
[----:B------:R-:W0:Y:S01]  /*2c70*/  LDL R159, [R1+0x14] ;  /* 0x00001400019f7983 */ /* 0x000e220000100800 */
[----:B------:R-:W-:-:S02]  /*2c80*/  ISETP.GT.AND P2, PT, R7, 0x18, PT ;  /* 0x000000180700780c */ /* 0x000fc40003f44270 */
[C---:B------:R-:W-:Y:S01]  /*2c90*/  IADD3 RZ, P0, R11.reuse, R134, RZ ;  /* 0x000000860bff7210 */ /* 0x040fe20007f1e0ff */
[----:B0-----:R-:W-:Y:S02]  /*2ca0*/  IMAD.X R157, R10, 0x1, R159, P1 ;  /* 0x000000010a9d7824 */ /* 0x001fe400008e069f */
[----:B------:R-:W4:Y:S01]  /*2cb0*/  LDL R159, [R1+0x18] ;  /* 0x00001800019f7983 */ /* 0x000f220000100800 */
[----:B------:R-:W-:Y:S01]  /*2cc0*/  PRMT R216, RZ, 0x7610, R216 ;  /* 0x00007610ffd87816 */ /* 0x000fe200000000d8 */
[C---:B------:R-:W-:Y:S01]  /*2cd0*/  IMAD.IADD R158, R11.reuse, 0x1, R134 ;  /* 0x000000010b9e7824 */ /* 0x040fe200078e0286 */
[----:B------:R-:W-:Y:S01]  /*2ce0*/  PRMT R215, RZ, 0x7610, R215 ;  /* 0x00007610ffd77816 */ /* 0x000fe200000000d7 */
[----:B------:R-:W-:Y:S01]  /*2cf0*/  IMAD.IADD R156, R11, 0x1, R135 ;  /* 0x000000010b9c7824 */ /* 0x000fe200078e0287 */
[----:B------:R-:W-:-:S04]  /*2d00*/  ISETP.GT.AND P3, PT, R7, 0x19, PT ;  /* 0x000000190700780c */ /* 0x000fc80003f64270 */
[----:B------:R0:W5:Y:S01]  /*2d10*/  @P2 LDG.E.U8 R215, desc[UR14][R156.64] ;  /* 0x0000000e9cd72981 */ /* 0x000162000c1e1100 */
[----:B----4-:R-:W-:-:S05]  /*2d20*/  IMAD.X R159, R10, 0x1, R159, P0 ;  /* 0x000000010a9f7824 */ /* 0x010fca00000e069f */
[----:B------:R1:W4:Y:S04]  /*2d30*/  @P2 LDG.E.U8 R216, desc[UR14][R158.64] ;  /* 0x0000000e9ed82981 */ /* 0x000328000c1e1100 */
[----:B------:R-:W3:Y:S01]  /*2d40*/  LDL R159, [R1+0x1c] ;  /* 0x00001c00019f7983 */ /* 0x000ee20000100800 */
[C---:B------:R-:W-:Y:S01]  /*2d50*/  IADD3 RZ, P2, R11.reuse, R133, RZ ;  /* 0x000000850bff7210 */ /* 0x040fe20007f5e0ff */
[C---:B0-----:R-:W-:Y:S01]  /*2d60*/  IMAD.IADD R156, R11.reuse, 0x1, R133 ;  /* 0x000000010b9c7824 */ /* 0x041fe200078e0285 */
[----:B------:R-:W-:Y:S02]  /*2d70*/  PRMT R219, RZ, 0x7610, R219 ;  /* 0x00007610ffdb7816 */ /* 0x000fe400000000db */
[----:B------:R-:W-:Y:S01]  /*2d80*/  IADD3 RZ, P1, R11, R132, RZ ;  /* 0x000000840bff7210 */ /* 0x000fe20007f3e0ff */
[----:B---3--:R-:W-:-:S05]  /*2d90*/  IMAD.X R157, R10, 0x1, R159, P2 ;  /* 0x000000010a9d7824 */ /* 0x008fca00010e069f */
[----:B------:R0:W3:Y:S04]  /*2da0*/  @P3 LDG.E.U8 R219, desc[UR14][R156.64] ;  /* 0x0000000e9cdb3981 */ /* 0x0000e8000c1e1100 */
[----:B------:R-:W5:Y:S01]  /*2db0*/  LDL R157, [R1+0x24] ;  /* 0x00002400019d7983 */ /* 0x000f620000100800 */
[----:B------:R-:W-:Y:S01]  /*2dc0*/  ISETP.GT.AND P0, PT, R7, 0x1a, PT ;  /* 0x0000001a0700780c */ /* 0x000fe20003f04270 */
[C---:B-1----:R-:W-:Y:S01]  /*2dd0*/  IMAD.IADD R158, R11.reuse, 0x1, R132 ;  /* 0x000000010b9e7824 */ /* 0x042fe200078e0284 */
[----:B------:R-:W-:Y:S01]  /*2de0*/  PRMT R220, RZ, 0x7610, R220 ;  /* 0x00007610ffdc7816 */ /* 0x000fe200000000dc */
[C---:B--2---:R-:W-:Y:S01]  /*2df0*/  IMAD.X R159, R10.reuse, 0x1, R234, P1 ;  /* 0x000000010a9f7824 */ /* 0x044fe200008e06ea */
[C---:B------:R-:W-:Y:S01]  /*2e00*/  IADD3 RZ, P1, R11.reuse, R131, RZ ;  /* 0x000000830bff7210 */ /* 0x040fe20007f3e0ff */
[----:B0-----:R-:W-:Y:S01]  /*2e10*/  IMAD.IADD R156, R11, 0x1, R131 ;  /* 0x000000010b9c7824 */ /* 0x001fe200078e0283 */
[----:B------:R-:W2:Y:S04]  /*2e20*/  LDL R234, [R1+0x30] ;  /* 0x0000300001ea7983 */ /* 0x000ea80000100800 */
[----:B------:R0:W4:Y:S02]  /*2e30*/  @P3 LDG.E.U8 R220, desc[UR14][R158.64] ;  /* 0x0000000e9edc3981 */ /* 0x000124000c1e1100 */
[----:B0-----:R-:W-:Y:S01]  /*2e40*/  PRMT R158, RZ, 0x7610, R158 ;  /* 0x00007610ff9e7816 */ /* 0x001fe2000000009e */
[----:B-----5:R-:W-:-:S05]  /*2e50*/  IMAD.X R157, R10, 0x1, R157, P1 ;  /* 0x000000010a9d7824 */ /* 0x020fca00008e069d */
[----:B------:R0:W5:Y:S04]  /*2e60*/  @P0 LDG.E.U8 R158, desc[UR14][R156.64] ;  /* 0x0000000e9c9e0981 */ /* 0x000168000c1e1100 */
[----:B------:R-:W3:Y:S01]  /*2e70*/  LDL R157, [R1+0x28] ;  /* 0x00002800019d7983 */ /* 0x000ee20000100800 */
[C---:B------:R-:W-:Y:S01]  /*2e80*/  IADD3 RZ, P1, R11.reuse, R130, RZ ;  /* 0x000000820bff7210 */ /* 0x040fe20007f3e0ff */
[----:B0-----:R-:W-:Y:S01]  /*2e90*/  IMAD.IADD R156, R11, 0x1, R130 ;  /* 0x000000010b9c7824 */ /* 0x001fe200078e0282 */
[----:B------:R-:W-:-:S03]  /*2ea0*/  PRMT R159, RZ, 0x7610, R159 ;  /* 0x00007610ff9f7816 */ /* 0x000fc6000000009f */
[----:B---3--:R-:W-:-:S05]  /*2eb0*/  IMAD.X R157, R10, 0x1, R157, P1 ;  /* 0x000000010a9d7824 */ /* 0x008fca00008e069d */
[----:B------:R0:W3:Y:S04]  /*2ec0*/  @P0 LDG.E.U8 R159, desc[UR14][R156.64] ;  /* 0x0000000e9c9f0981 */ /* 0x0000e8000c1e1100 */
[----:B------:R-:W2:Y:S01]  /*2ed0*/  LDL R157, [R1+0x2c] ;  /* 0x00002c00019d7983 */ /* 0x000ea20000100800 */
[----:B------:R-:W-:Y:S02]  /*2ee0*/  ISETP.GT.AND P2, PT, R7, 0x1b, PT ;  /* 0x0000001b0700780c */ /* 0x000fe40003f44270 */
[C---:B------:R-:W-:Y:S01]  /*2ef0*/  IADD3 RZ, P1, R11.reuse, R129, RZ ;  /* 0x000000810bff7210 */ /* 0x040fe20007f3e0ff */
[C---:B0-----:R-:W-:Y:S01]  /*2f00*/  IMAD.IADD R156, R11.reuse, 0x1, R129 ;  /* 0x000000010b9c7824 */ /* 0x041fe200078e0281 */
[----:B------:R-:W-:Y:S02]  /*2f10*/  PRMT R225, RZ, 0x7610, R225 ;  /* 0x00007610ffe17816 */ /* 0x000fe400000000e1 */
[----:B------:R-:W-:-:S02]  /*2f20*/  IADD3 RZ, P0, R11, R128, RZ ;  /* 0x000000800bff7210 */ /* 0x000fc40007f1e0ff */
[----:B------:R-:W-:Y:S01]  /*2f30*/  PRMT R226, RZ, 0x7610, R226 ;  /* 0x00007610ffe27816 */ /* 0x000fe200000000e2 */
[----:B--2---:R-:W-:-:S05]  /*2f40*/  IMAD.X R157, R10, 0x1, R157, P1 ;  /* 0x000000010a9d7824 */ /* 0x004fca00008e069d */
[----:B------:R0:W2:Y:S02]  /*2f50*/  @P2 LDG.E.U8 R225, desc[UR14][R156.64] ;  /* 0x0000000e9ce12981 */ /* 0x0000a4000c1e1100 */
[----:B0-----:R-:W-:Y:S02]  /*2f60*/  IMAD.IADD R156, R11, 0x1, R128 ;  /* 0x000000010b9c7824 */ /* 0x001fe400078e0280 */
[----:B------:R-:W-:Y:S01]  /*2f70*/  IMAD.X R157, R10, 0x1, R234, P0 ;  /* 0x000000010a9d7824 */ /* 0x000fe200000e06ea */
[----:B------:R-:W-:Y:S01]  /*2f80*/  ISETP.GT.AND P1, PT, R7, 0x1c, PT ;  /* 0x0000001c0700780c */ /* 0x000fe20003f24270 */
[----:B------:R-:W4:Y:S04]  /*2f90*/  LDL R234, [R1+0x40] ;  /* 0x0000400001ea7983 */ /* 0x000f280000100800 */
[----:B------:R0:W2:Y:S04]  /*2fa0*/  @P2 LDG.E.U8 R226, desc[UR14][R156.64] ;  /* 0x0000000e9ce22981 */ /* 0x0000a8000c1e1100 */
[----:B------:R-:W5:Y:S01]  /*2fb0*/  LDL R157, [R1+0x34] ;  /* 0x00003400019d7983 */ /* 0x000f620000100800 */
[C---:B------:R-:W-:Y:S01]  /*2fc0*/  IADD3 RZ, P0, R11.reuse, R127, RZ ;  /* 0x0000007f0bff7210 */ /* 0x040fe20007f1e0ff */
[----:B0-----:R-:W-:Y:S01]  /*2fd0*/  IMAD.IADD R156, R11, 0x1, R127 ;  /* 0x000000010b9c7824 */ /* 0x001fe200078e027f */
[----:B------:R-:W-:-:S03]  /*2fe0*/  PRMT R228, RZ, 0x7610, R228 ;  /* 0x00007610ffe47816 */ /* 0x000fc600000000e4 */
        /* <DEDUP_REMOVED lines=8> */
[----:B------:R-:W4:Y:S01]  /*3070*/  LDL R157, [R1+0x3c] ;  /* 0x00003c00019d7983 */ /* 0x000f220000100800 */
[----:B------:R-:W-:Y:S02]  /*3080*/  ISETP.GT.AND P1, PT, R7, 0x1d, PT ;  /* 0x0000001d0700780c */ /* 0x000fe40003f24270 */
[C---:B------:R-:W-:Y:S01]  /*3090*/  IADD3 RZ, P0, R11.reuse, R125, RZ ;  /* 0x0000007d0bff7210 */ /* 0x040fe20007f1e0ff */
[C---:B0-----:R-:W-:Y:S01]  /*30a0*/  IMAD.IADD R156, R11.reuse, 0x1, R125 ;  /* 0x000000010b9c7824 */ /* 0x041fe200078e027d */
[----:B------:R-:W-:Y:S02]  /*30b0*/  PRMT R233, RZ, 0x7610, R233 ;  /* 0x00007610ffe97816 */ /* 0x000fe400000000e9 */
[----:B------:R-:W-:Y:S01]  /*30c0*/  PRMT R227, RZ, 0x7610, R227 ;  /* 0x00007610ffe37816 */ /* 0x000fe200000000e3 */
[----:B----4-:R-:W-:Y:S01]  /*30d0*/  IMAD.X R157, R10, 0x1, R157, P0 ;  /* 0x000000010a9d7824 */ /* 0x010fe200000e069d */
[----:B------:R-:W-:-:S05]  /*30e0*/  IADD3 RZ, P0, R11, R124, RZ ;  /* 0x0000007c0bff7210 */ /* 0x000fca0007f1e0ff */
[----:B------:R0:W4:Y:S02]  /*30f0*/  @P1 LDG.E.U8 R233, desc[UR14][R156.64] ;  /* 0x0000000e9ce91981 */ /* 0x000124000c1e1100 */
[----:B0-----:R-:W-:Y:S02]  /*3100*/  IMAD.IADD R156, R11, 0x1, R124 ;  /* 0x000000010b9c7824 */ /* 0x001fe400078e027c */
[----:B------:R-:W-:Y:S01]  /*3110*/  IMAD.X R157, R10, 0x1, R234, P0 ;  /* 0x000000010a9d7824 */ /* 0x000fe200000e06ea */
[----:B------:R-:W-:Y:S01]  /*3120*/  PRMT R230, RZ, 0x7610, R230 ;  /* 0x00007610ffe67816 */ /* 0x000fe200000000e6 */
[----:B------:R-:W2:Y:S04]  /*3130*/  LDL R234, [R1+0x4c] ;  /* 0x00004c0001ea7983 */ /* 0x000ea80000100800 */
[----:B------:R0:W3:Y:S04]  /*3140*/  @P1 LDG.E.U8 R227, desc[UR14][R156.64] ;  /* 0x0000000e9ce31981 */ /* 0x0000e8000c1e1100 */
[----:B------:R-:W5:Y:S01]  /*3150*/  LDL R157, [R1+0x44] ;  /* 0x00004400019d7983 */ /* 0x000f620000100800 */
[----:B------:R-:W-:-:S02]  /*3160*/  ISETP.GT.AND P1, PT, R7, 0x1e, PT ;  /* 0x0000001e0700780c */ /* 0x000fc40003f24270 */
[C---:B------:R-:W-:Y:S01]  /*3170*/  IADD3 RZ, P0, R11.reuse, R123, RZ ;  /* 0x0000007b0bff7210 */ /* 0x040fe20007f1e0ff */
[----:B0-----:R-:W-:-:S04]  /*3180*/  IMAD.IADD R156, R11, 0x1, R123 ;  /* 0x000000010b9c7824 */ /* 0x001fc800078e027b */
[----:B-----5:R-:W-:-:S06]  /*3190*/  IMAD.X R157, R10, 0x1, R157, P0 ;  /* 0x000000010a9d7824 */ /* 0x020fcc00000e069d */
[----:B------:R0:W5:Y:S04]  /*31a0*/  @P1 LDG.E.U8 R230, desc[UR14][R156.64] ;  /* 0x0000000e9ce61981 */ /* 0x000168000c1e1100 */
[----:B------:R-:W4:Y:S01]  /*31b0*/  LDL R157, [R1+0x48] ;  /* 0x00004800019d7983 */ /* 0x000f220000100800 */
[C---:B------:R-:W-:Y:S01]  /*31c0*/  IADD3 RZ, P0, R11.reuse, R122, RZ ;  /* 0x0000007a0bff7210 */ /* 0x040fe20007f1e0ff */
[C---:B0-----:R-:W-:Y:S01]  /*31d0*/  IMAD.IADD R156, R11.reuse, 0x1, R122 ;  /* 0x000000010b9c7824 */ /* 0x041fe200078e027a */
[----:B------:R-:W-:Y:S02]  /*31e0*/  PRMT R232, RZ, 0x7610, R232 ;  /* 0x00007610ffe87816 */ /* 0x000fe400000000e8 */
[----:B------:R-:W-:Y:S01]  /*31f0*/  PRMT R235, RZ, 0x7610, R235 ;  /* 0x00007610ffeb7816 */ /* 0x000fe200000000eb */
[----:B----4-:R-:W-:Y:S01]  /*3200*/  IMAD.X R157, R10, 0x1, R157, P0 ;  /* 0x000000010a9d7824 */ /* 0x010fe200000e069d */
[----:B------:R-:W-:-:S04]  /*3210*/  IADD3 RZ, P0, R11, R121, RZ ;  /* 0x000000790bff7210 */ /* 0x000fc80007f1e0ff */
[----:B------:R0:W4:Y:S01]  /*3220*/  @P1 LDG.E.U8 R232, desc[UR14][R156.64] ;  /* 0x0000000e9ce81981 */ /* 0x000122000c1e1100 */
[----:B------:R-:W-:Y:S01]  /*3230*/  ISETP.GT.AND P1, PT, R7, 0x1f, PT ;  /* 0x0000001f0700780c */ /* 0x000fe20003f24270 */
[----:B0-----:R-:W-:Y:S02]  /*3240*/  IMAD.IADD R156, R11, 0x1, R121 ;  /* 0x000000010b9c7824 */ /* 0x001fe400078e0279 */
[----:B--2---:R-:W-:-:S10]  /*3250*/  IMAD.X R157, R10, 0x1, R234, P0 ;  /* 0x000000010a9d7824 */ /* 0x004fd400000e06ea */
[----:B------:R0:W2:Y:S04]  /*3260*/  @P1 LDG.E.U8 R235, desc[UR14][R156.64] ;  /* 0x0000000e9ceb1981 */ /* 0x0000a8000c1e1100 */
[----:B------:R-:W3:Y:S01]  /*3270*/  LDL R157, [R1+0x50] ;  /* 0x00005000019d7983 */ /* 0x000ee20000100800 */
[----:B------:R-:W1:Y:S01]  /*3280*/  S2R R234, SR_TID.X ;  /* 0x0000000000ea7919 */ /* 0x000e620000002100 */
[C---:B------:R-:W-:Y:S01]  /*3290*/  IADD3 RZ, P0, R11.reuse, R120, RZ ;  /* 0x000000780bff7210 */ /* 0x040fe20007f1e0ff */
[----:B0-----:R-:W-:Y:S01]  /*32a0*/  IMAD.IADD R156, R11, 0x1, R120 ;  /* 0x000000010b9c7824 */ /* 0x001fe200078e0278 */
[----:B------:R-:W-:Y:S02]  /*32b0*/  PRMT R237, RZ, 0x7610, R237 ;  /* 0x00007610ffed7816 */ /* 0x000fe400000000ed */
[----:B------:R-:W-:-:S02]  /*32c0*/  PRMT R229, RZ, 0x7610, R229 ;  /* 0x00007610ffe57816 */ /* 0x000fc400000000e5 */
[----:B------:R-:W-:Y:S02]  /*32d0*/  PRMT R231, RZ, 0x7610, R231 ;  /* 0x00007610ffe77816 */ /* 0x000fe400000000e7 */
[----:B-1----:R-:W-:Y:S02]  /*32e0*/  LOP3.LUT R234, R234, 0x1f, RZ, 0xc0, !PT ;  /* 0x0000001feaea7812 */ /* 0x002fe400078ec0ff */
[----:B------:R-:W-:Y:S01]  /*32f0*/  PRMT R236, RZ, 0x7610, R236 ;  /* 0x00007610ffec7816 */ /* 0x000fe200000000ec */
[----:B---3--:R-:W-:-:S05]  /*3300*/  IMAD.X R157, R10, 0x1, R157, P0 ;  /* 0x000000010a9d7824 */ /* 0x008fca00000e069d */
[----:B------:R0:W3:Y:S01]  /*3310*/  @P1 LDG.E.U8 R237, desc[UR14][R156.64] ;  /* 0x0000000e9ced1981 */ /* 0x0000e2000c1e1100 */
[----:B------:R-:W-:Y:S02]  /*3320*/  ISETP.GE.AND P0, PT, R234, R7, PT ;  /* 0x00000007ea00720c */ /* 0x000fe40003f06270 */
[----:B0-----:R-:W-:Y:S02]  /*3330*/  SHF.R.S32.HI R157, RZ, 0x1f, R2 ;  /* 0x0000001fff9d7819 */ /* 0x001fe40000011402 */
[----:B------:R-:W-:-:S05]  /*3340*/  IADD3 R156, P1, R2, R6, RZ ;  /* 0x00000006029c7210 */ /* 0x000fca0007f3e0ff */
[----:B------:R-:W-:Y:S01]  /*3350*/  IMAD.X R157, R157, 0x1, R8, P1 ;  /* 0x000000019d9d7824 */ /* 0x000fe200008e0608 */
[----:B------:R-:W-:Y:S01]  /*3360*/  BAR.SYNC.DEFER_BLOCKING 0x0 ;  /* 0x0000000000007b1d */ /* 0x000fe20000010000 */
[----:B------:R-:W-:-:S05]  /*3370*/  PRMT R234, RZ, 0x7610, R234 ;  /* 0x00007610ffea7816 */ /* 0x000fca00000000ea */
[----:B------:R0:W3:Y:S02]  /*3380*/  @!P0 LDG.E.U8 R229, desc[UR14][R156.64] ;  /* 0x0000000e9ce58981 */ /* 0x0000e4000c1e1100 */
[----:B0-----:R-:W-:Y:S02]  /*3390*/  IADD3 R156, P1, R3, R6, RZ ;  /* 0x00000006039c7210 */ /* 0x001fe40007f3e0ff */
[----:B------:R-:W-:-:S05]  /*33a0*/  SHF.R.S32.HI R157, RZ, 0x1f, R3 ;  /* 0x0000001fff9d7819 */ /* 0x000fca0000011403 */
[----:B------:R-:W-:-:S05]  /*33b0*/  IMAD.X R157, R157, 0x1, R8, P1 ;  /* 0x000000019d9d7824 */ /* 0x000fca00008e0608 */
[----:B------:R0:W3:Y:S02]  /*33c0*/  @!P0 LDG.E.U8 R231, desc[UR14][R156.64] ;  /* 0x0000000e9ce78981 */ /* 0x0000e4000c1e1100 */
[----:B0-----:R-:W-:Y:S02]  /*33d0*/  IADD3 R156, P1, R4, R6, RZ ;  /* 0x00000006049c7210 */ /* 0x001fe40007f3e0ff */
[----:B------:R-:W-:-:S05]  /*33e0*/  SHF.R.S32.HI R157, RZ, 0x1f, R4 ;  /* 0x0000001fff9d7819 */ /* 0x000fca0000011404 */
[----:B------:R-:W-:-:S05]  /*33f0*/  IMAD.X R157, R157, 0x1, R8, P1 ;  /* 0x000000019d9d7824 */ /* 0x000fca00008e0608 */
[----:B------:R0:W3:Y:S02]  /*3400*/  @!P0 LDG.E.U8 R234, desc[UR14][R156.64] ;  /* 0x0000000e9cea8981 */ /* 0x0000e4000c1e1100 */
[----:B0-----:R-:W-:Y:S02]  /*3410*/  SHF.R.S32.HI R157, RZ, 0x1f, R5 ;  /* 0x0000001fff9d7819 */ /* 0x001fe40000011405 */
[----:B------:R-:W-:-:S05]  /*3420*/  IADD3 R156, P1, R5, R6, RZ ;  /* 0x00000006059c7210 */ /* 0x000fca0007f3e0ff */
[----:B------:R-:W-:-:S05]  /*3430*/  IMAD.X R157, R157, 0x1, R8, P1 ;  /* 0x000000019d9d7824 */ /* 0x000fca00008e0608 */
[----:B------:R0:W3:Y:S01]  /*3440*/  @!P0 LDG.E.U8 R236, desc[UR14][R156.64] ;  /* 0x0000000e9cec8981 */ /* 0x0000e2000c1e1100 */
[----:B------:R-:W-:Y:S02]  /*3450*/  LOP3.LUT R112, R112, 0xffff, RZ, 0xc0, !PT ;  /* 0x0000ffff70707812 */ /* 0x000fe400078ec0ff */
[----:B------:R-:W-:-:S04]  /*3460*/  LOP3.LUT R114, R114, 0xffff, RZ, 0xc0, !PT ;  /* 0x0000ffff72727812 */ /* 0x000fc800078ec0ff */
[----:B------:R-:W-:Y:S02]  /*3470*/  PRMT R112, R112, 0x3340, R114 ;  /* 0x0000334070707816 */ /* 0x000fe40000000072 */
[----:B------:R-:W-:Y:S02]  /*3480*/  LOP3.LUT R114, R151, 0xffff, RZ, 0xc0, !PT ;  /* 0x0000ffff97727812 */ /* 0x000fe400078ec0ff */
[----:B------:R-:W-:Y:S02]  /*3490*/  LOP3.LUT R151, R175, 0xffff, RZ, 0xc0, !PT ;  /* 0x0000ffffaf977812 */ /* 0x000fe400078ec0ff */
[----:B------:R-:W1:Y:S01]  /*34a0*/  S2R R175, SR_TID.X ;  /* 0x0000000000af7919 */ /* 0x000e620000002100 */
[----:B------:R-:W-:Y:S02]  /*34b0*/  LOP3.LUT R144, R144, 0xffff, RZ, 0xc0, !PT ;  /* 0x0000ffff90907812 */ /* 0x000fe400078ec0ff */
[----:B------:R-:W-:Y:S02]  /*34c0*/  LOP3.LUT R146, R146, 0xffff, RZ, 0xc0, !PT ;  /* 0x0000ffff92927812 */ /* 0x000fe400078ec0ff */
[----:B------:R-:W-:-:S02]  /*34d0*/  LOP3.LUT R147, R147, 0xffff, RZ, 0xc0, !PT ;  /* 0x0000ffff93937812 */ /* 0x000fc400078ec0ff */
[----:B------:R-:W-:Y:S02]  /*34e0*/  LOP3.LUT R149, R149, 0xffff, RZ, 0xc0, !PT ;  /* 0x0000ffff95957812 */ /* 0x000fe400078ec0ff */
[----:B------:R-:W-:Y:S02]  /*34f0*/  LOP3.LUT R113, R113, 0xffff, RZ, 0xc0, !PT ;  /* 0x0000ffff71717812 */ /* 0x000fe400078ec0ff */
[----:B------:R-:W-:Y:S02]  /*3500*/  LOP3.LUT R115, R115, 0xffff, RZ, 0xc0, !PT ;  /* 0x0000ffff73737812 */ /* 0x000fe400078ec0ff */
[----:B------:R-:W-:Y:S02]  /*3510*/  LOP3.LUT R116, R116, 0xffff, RZ, 0xc0, !PT ;  /* 0x0000ffff74747812 */ /* 0x000fe400078ec0ff */
[----:B------:R-:W-:Y:S02]  /*3520*/  LOP3.LUT R118, R118, 0xffff, RZ, 0xc0, !PT ;  /* 0x0000ffff76767812 */ /* 0x000fe400078ec0ff */
[----:B------:R-:W-:-:S02]  /*3530*/  PRMT R144, R144, 0x3340, R146 ;  /* 0x0000334090907816 */ /* 0x000fc40000000092 */
[----:B------:R-:W-:Y:S02]  /*3540*/  PRMT R147, R147, 0x3340, R149 ;  /* 0x0000334093937816 */ /* 0x000fe40000000095 */
[----:B------:R-:W-:Y:S02]  /*3550*/  LOP3.LUT R117, R117, 0xffff, RZ, 0xc0, !PT ;  /* 0x0000ffff75757812 */ /* 0x000fe400078ec0ff */
[----:B------:R-:W-:Y:S02]  /*3560*/  LOP3.LUT R119, R119, 0xffff, RZ, 0xc0, !PT ;  /* 0x0000ffff77777812 */ /* 0x000fe400078ec0ff */
[----:B------:R-:W-:Y:S02]  /*3570*/  PRMT R113, R113, 0x3340, R115 ;  /* 0x0000334071717816 */ /* 0x000fe40000000073 */
[----:B------:R-:W-:Y:S02]  /*3580*/  PRMT R116, R116, 0x3340, R118 ;  /* 0x0000334074747816 */ /* 0x000fe40000000076 */
[----:B------:R-:W-:-:S02]  /*3590*/  LOP3.LUT R143, R143, 0xffff, RZ, 0xc0, !PT ;  /* 0x0000ffff8f8f7812 */ /* 0x000fc400078ec0ff */
[----:B------:R-:W-:Y:S02]  /*35a0*/  LOP3.LUT R145, R145, 0xffff, RZ, 0xc0, !PT ;  /* 0x0000ffff91917812 */ /* 0x000fe400078ec0ff */
[--C-:B-1----:R-:W-:Y:S02]  /*35b0*/  SHF.R.S32.HI R149, RZ, 0x2, R175.reuse ;  /* 0x00000002ff957819 */ /* 0x102fe400000114af */
[----:B------:R-:W-:Y:S02]  /*35c0*/  SHF.R.S32.HI R146, RZ, 0x2, R175 ;  /* 0x00000002ff927819 */ /* 0x000fe400000114af */
[----:B------:R-:W-:Y:S02]  /*35d0*/  LOP3.LUT R115, R148, 0xffff, RZ, 0xc0, !PT ;  /* 0x0000ffff94737812 */ /* 0x000fe400078ec0ff */
[----:B------:R-:W-:Y:S02]  /*35e0*/  LOP3.LUT R150, R150, 0xffff, RZ, 0xc0, !PT ;  /* 0x0000ffff96967812 */ /* 0x000fe400078ec0ff */
[----:B------:R-:W-:-:S02]  /*35f0*/  LOP3.LUT R153, R153, 0xffff, RZ, 0xc0, !PT ;  /* 0x0000ffff99997812 */ /* 0x000fc400078ec0ff */
[----:B------:R-:W-:Y:S02]  /*3600*/  LOP3.LUT R118, R152, 0xffff, RZ, 0xc0, !PT ;  /* 0x0000ffff98767812 */ /* 0x000fe400078ec0ff */
[----:B------:R-:W-:Y:S02]  /*3610*/  LOP3.LUT R154, R154, 0xffff, RZ, 0xc0, !PT ;  /* 0x0000ffff9a9a7812 */ /* 0x000fe400078ec0ff */
[----:B------:R-:W-:Y:S02]  /*3620*/  PRMT R117, R117, 0x3340, R119 ;  /* 0x0000334075757816 */ /* 0x000fe40000000077 */
[----:B------:R-:W-:Y:S02]  /*3630*/  SGXT R149, R149, 0x1 ;  /* 0x000000019595781a */ /* 0x000fe40000000200 */
[----:B------:R-:W-:Y:S02]  /*3640*/  SGXT R146, R146, 0x1 ;  /* 0x000000019292781a */ /* 0x000fe40000000200 */
[----:B------:R-:W-:Y:S01]  /*3650*/  PRMT R143, R143, 0x3340, R145 ;  /* 0x000033408f8f7816 */ /* 0x000fe20000000091 */
[----:B------:R-:W-:Y:S01]  /*3660*/  IMAD.SHL.U32 R152, R175, 0x20, RZ ;  /* 0x00000020af987824 */ /* 0x000fe200078e00ff */
[----:B------:R-:W-:-:S02]  /*3670*/  PRMT R115, R115, 0x3340, R150 ;  /* 0x0000334073737816 */ /* 0x000fc40000000096 */
[----:B------:R-:W-:Y:S02]  /*3680*/  PRMT R114, R114, 0x3340, R153 ;  /* 0x0000334072727816 */ /* 0x000fe40000000099 */
[----:B------:R-:W-:Y:S02]  /*3690*/  LOP3.LUT R119, R155, 0xffff, RZ, 0xc0, !PT ;  /* 0x0000ffff9b777812 */ /* 0x000fe400078ec0ff */
[----:B------:R-:W-:Y:S02]  /*36a0*/  LOP3.LUT R163, R163, 0xffff, RZ, 0xc0, !PT ;  /* 0x0000ffffa3a37812 */ /* 0x000fe400078ec0ff */
[----:B------:R-:W-:Y:S01]  /*36b0*/  PRMT R118, R118, 0x3340, R154 ;  /* 0x0000334076767816 */ /* 0x000fe2000000009a */
[----:B------:R-:W-:Y:S01]  /*36c0*/  IMAD.SHL.U32 R154, R175, 0x20, RZ ;  /* 0x00000020af9a7824 */ /* 0x000fe200078e00ff */
[----:B------:R-:W-:Y:S02]  /*36d0*/  LOP3.LUT R148, R160, 0xffff, RZ, 0xc0, !PT ;  /* 0x0000ffffa0947812 */ /* 0x000fe400078ec0ff */
[----:B------:R-:W-:-:S02]  /*36e0*/  LOP3.LUT R164, R164, 0xffff, RZ, 0xc0, !PT ;  /* 0x0000ffffa4a47812 */ /* 0x000fc400078ec0ff */
[----:B------:R-:W-:Y:S02]  /*36f0*/  LOP3.LUT R145, R167, 0xffff, RZ, 0xc0, !PT ;  /* 0x0000ffffa7917812 */ /* 0x000fe400078ec0ff */
[----:B------:R-:W-:Y:S02]  /*3700*/  LOP3.LUT R171, R171, 0xffff, RZ, 0xc0, !PT ;  /* 0x0000ffffabab7812 */ /* 0x000fe400078ec0ff */
[----:B------:R-:W-:Y:S02]  /*3710*/  LOP3.LUT R150, R168, 0xffff, RZ, 0xc0, !PT ;  /* 0x0000ffffa8967812 */ /* 0x000fe400078ec0ff */
[----:B------:R-:W-:Y:S02]  /*3720*/  LOP3.LUT R172, R172, 0xffff, RZ, 0xc0, !PT ;  /* 0x0000ffffacac7812 */ /* 0x000fe400078ec0ff */
[----:B------:R-:W-:Y:S02]  /*3730*/  LOP3.LUT R179, R179, 0xffff, RZ, 0xc0, !PT ;  /* 0x0000ffffb3b37812 */ /* 0x000fe400078ec0ff */
[----:B------:R-:W-:-:S02]  /*3740*/  LOP3.LUT R153, R176, 0xffff, RZ, 0xc0, !PT ;  /* 0x0000ffffb0997812 */ /* 0x000fc400078ec0ff */
[----:B------:R-:W-:Y:S02]  /*3750*/  LOP3.LUT R180, R180, 0xffff, RZ, 0xc0, !PT ;  /* 0x0000ffffb4b47812 */ /* 0x000fe400078ec0ff */
[----:B------:R-:W-:Y:S02]  /*3760*/  PRMT R112, R112, 0x5410, R116 ;  /* 0x0000541070707816 */ /* 0x000fe40000000074 */
[----:B------:R-:W-:Y:S02]  /*3770*/  LOP3.LUT R149, R149, 0x90, RZ, 0xc0, !PT ;  /* 0x0000009095957812 */ /* 0x000fe400078ec0ff */
[----:B------:R-:W-:Y:S02]  /*3780*/  LOP3.LUT R146, R146, 0x90, RZ, 0xc0, !PT ;  /* 0x0000009092927812 */ /* 0x000fe400078ec0ff */
[----:B------:R-:W-:Y:S02]  /*3790*/  PRMT R116, R113, 0x5410, R117 ;  /* 0x0000541071747816 */ /* 0x000fe40000000075 */
[----:B------:R-:W-:-:S02]  /*37a0*/  PRMT R113, R143, 0x5410, R147 ;  /* 0x000054108f717816 */ /* 0x000fc40000000093 */
[----:B------:R-:W-:Y:S02]  /*37b0*/  PRMT R119, R119, 0x3340, R163 ;  /* 0x0000334077777816 */ /* 0x000fe400000000a3 */
[----:B------:R-:W-:Y:S02]  /*37c0*/  SHF.R.S32.HI R143, RZ, 0x7, R175 ;  /* 0x00000007ff8f7819 */ /* 0x000fe400000114af */
[----:B------:R-:W-:Y:S02]  /*37d0*/  PRMT R148, R148, 0x3340, R164 ;  /* 0x0000334094947816 */ /* 0x000fe400000000a4 */
[----:B------:R-:W-:Y:S02]  /*37e0*/  PRMT R145, R145, 0x3340, R171 ;  /* 0x0000334091917816 */ /* 0x000fe400000000ab */
[----:B------:R-:W-:Y:S02]  /*37f0*/  PRMT R150, R150, 0x3340, R172 ;  /* 0x0000334096967816 */ /* 0x000fe400000000ac */
[----:B------:R-:W-:Y:S01]  /*3800*/  PRMT R151, R151, 0x3340, R179 ;  /* 0x0000334097977816 */ /* 0x000fe200000000b3 */
[----:B------:R-:W-:Y:S01]  /*3810*/  USHF.L.U32 UR4, UR13, 0x5, URZ ;  /* 0x000000050d047899 */ /* 0x000fe2000800063f */
[----:B------:R-:W-:Y:S01]  /*3820*/  PRMT R153, R153, 0x3340, R180 ;  /* 0x0000334099997816 */ /* 0x000fe200000000b4 */
[----:B------:R-:W-:Y:S01]  /*3830*/  UMOV UR5, 0xc0000010 ;  /* 0xc000001000057882 */ /* 0x000fe20000000000 */
[----:B------:R-:W-:Y:S01]  /*3840*/  LOP3.LUT R149, R149, 0x1f60, R152, 0xf8, !PT ;  /* 0x00001f6095957812 */ /* 0x000fe200078ef898 */
[----:B------:R-:W-:Y:S01]  /*3850*/  UMOV UR11, UR7 ;  /* 0x00000007000b7c82 */ /* 0x000fe20008000000 */
[----:B------:R-:W-:Y:S01]  /*3860*/  LOP3.LUT R146, R146, 0x1f60, R154, 0xf8, !PT ;  /* 0x00001f6092927812 */ /* 0x000fe200078ef89a */
[----:B------:R-:W-:Y:S01]  /*3870*/  UMOV UR18, UR6 ;  /* 0x0000000600127c82 */ /* 0x000fe20008000000 */
[----:B------:R-:W-:Y:S01]  /*3880*/  LOP3.LUT R171, R158, 0xffff, RZ, 0xc0, !PT ;  /* 0x0000ffff9eab7812 */ /* 0x000fe200078ec0ff */
[----:B------:R-:W-:Y:S01]  /*3890*/  UMOV UR19, UR7 ;  /* 0x0000000700137c82 */ /* 0x000fe20008000000 */
[----:B------:R-:W-:Y:S01]  /*38a0*/  LOP3.LUT R152, R183, 0xffff, RZ, 0xc0, !PT ;  /* 0x0000ffffb7987812 */ /* 0x000fe200078ec0ff */
[----:B------:R-:W1:Y:S01]  /*38b0*/  LDC R172, c[0x0][0x23c] ;  /* 0x00008f00ffac7b82 */ /* 0x000e620000000800 */
[----:B------:R-:W-:-:S02]  /*38c0*/  LOP3.LUT R187, R187, 0xffff, RZ, 0xc0, !PT ;  /* 0x0000ffffbbbb7812 */ /* 0x000fc400078ec0ff */
[----:B------:R-:W-:Y:S02]  /*38d0*/  LOP3.LUT R155, R184, 0xffff, RZ, 0xc0, !PT ;  /* 0x0000ffffb89b7812 */ /* 0x000fe400078ec0ff */
[----:B------:R-:W-:Y:S02]  /*38e0*/  LOP3.LUT R188, R188, 0xffff, RZ, 0xc0, !PT ;  /* 0x0000ffffbcbc7812 */ /* 0x000fe400078ec0ff */
[----:B0-----:R-:W-:Y:S02]  /*38f0*/  LOP3.LUT R157, R191, 0xffff, RZ, 0xc0, !PT ;  /* 0x0000ffffbf9d7812 */ /* 0x001fe400078ec0ff */
        /* <DEDUP_REMOVED lines=22> */
[----:B-----5:R-:W-:Y:S02]  /*3a60*/  LOP3.LUT R230, R230, 0xffff, RZ, 0xc0, !PT ;  /* 0x0000ffffe6e67812 */ /* 0x020fe400078ec0ff */
[----:B----4-:R-:W-:Y:S02]  /*3a70*/  LOP3.LUT R232, R232, 0xffff, RZ, 0xc0, !PT ;  /* 0x0000ffffe8e87812 */ /* 0x010fe400078ec0ff */
[----:B--2---:R-:W-:Y:S02]  /*3a80*/  LOP3.LUT R235, R235, 0xffff, RZ, 0xc0, !PT ;  /* 0x0000ffffebeb7812 */ /* 0x004fe400078ec0ff */
[----:B------:R-:W-:Y:S02]  /*3a90*/  PRMT R117, R144, 0x5410, R115 ;  /* 0x0000541090757816 */ /* 0x000fe40000000073 */
[----:B------:R-:W-:-:S02]  /*3aa0*/  PRMT R114, R114, 0x5410, R119 ;  /* 0x0000541072727816 */ /* 0x000fc40000000077 */
[----:B------:R-:W-:Y:S02]  /*3ab0*/  SGXT R143, R143, 0x1 ;  /* 0x000000018f8f781a */ /* 0x000fe40000000200 */
[----:B---3--:R-:W-:Y:S02]  /*3ac0*/  LOP3.LUT R237, R237, 0xffff, RZ, 0xc0, !PT ;  /* 0x0000ffffeded7812 */ /* 0x008fe400078ec0ff */
[----:B------:R-:W-:Y:S02]  /*3ad0*/  PRMT R118, R118, 0x5410, R148 ;  /* 0x0000541076767816 */ /* 0x000fe40000000094 */
[----:B------:R-:W-:Y:S02]  /*3ae0*/  PRMT R115, R145, 0x5410, R151 ;  /* 0x0000541091737816 */ /* 0x000fe40000000097 */
[----:B------:R-:W-:Y:S02]  /*3af0*/  PRMT R119, R150, 0x5410, R153 ;  /* 0x0000541096777816 */ /* 0x000fe40000000099 */
[----:B------:R-:W-:-:S02]  /*3b00*/  PRMT R152, R152, 0x3340, R187 ;  /* 0x0000334098987816 */ /* 0x000fc400000000bb */
[----:B------:R-:W-:Y:S02]  /*3b10*/  PRMT R155, R155, 0x3340, R188 ;  /* 0x000033409b9b7816 */ /* 0x000fe400000000bc */
[----:B------:R-:W-:Y:S02]  /*3b20*/  PRMT R157, R157, 0x3340, R195 ;  /* 0x000033409d9d7816 */ /* 0x000fe400000000c3 */
        /* <DEDUP_REMOVED lines=13> */
[----:B------:R-:W-:Y:S01]  /*3c00*/  LOP3.LUT R143, R143, 0x90, RZ, 0xc0, !PT ;  /* 0x000000908f8f7812 */ /* 0x000fe200078ec0ff */
[----:B------:R0:W-:Y:S01]  /*3c10*/  STS.128 [R149+UR12], R112 ;  /* 0x0000007095007988 */ /* 0x0001e20008000c0c */
[----:B------:R-:W-:-:S03]  /*3c20*/  LOP3.LUT R146, R146, 0x10, RZ, 0x3c, !PT ;  /* 0x0000001092927812 */ /* 0x000fc600078e3cff */
[----:B------:R2:W-:Y:S01]  /*3c30*/  STS.128 [R149+UR12+0x2000], R116 ;  /* 0x0020007495007988 */ /* 0x0005e20008000c0c */
[----:B------:R-:W-:Y:S01]  /*3c40*/  LOP3.LUT R143, R143, 0x7f, R175, 0x78, !PT ;  /* 0x0000007f8f8f7812 */ /* 0x000fe200078e78af */
[----:B------:R-:W-:Y:S01]  /*3c50*/  ULOP3.LUT UR4, UR4, 0x80, URZ, 0xc0, !UPT ;  /* 0x0000008004047892 */ /* 0x000fe2000f8ec03f */
[----:B------:R-:W3:Y:S01]  /*3c60*/  LDC R175, c[0x0][0x238] ;  /* 0x00008e00ffaf7b82 */ /* 0x000ee20000000800 */
[----:B0-----:R-:W-:Y:S02]  /*3c70*/  PRMT R112, R152, 0x5410, R157 ;  /* 0x0000541098707816 */ /* 0x001fe4000000009d */
[----:B------:R-:W-:Y:S02]  /*3c80*/  PRMT R113, R154, 0x5410, R167 ;  /* 0x000054109a717816 */ /* 0x000fe400000000a7 */
[----:B--2---:R-:W-:Y:S02]  /*3c90*/  PRMT R116, R155, 0x5410, R156 ;  /* 0x000054109b747816 */ /* 0x004fe4000000009c */
[----:B------:R-:W-:-:S02]  /*3ca0*/  PRMT R117, R163, 0x5410, R164 ;  /* 0x00005410a3757816 */ /* 0x000fc400000000a4 */
[----:B------:R-:W-:Y:S02]  /*3cb0*/  PRMT R114, R160, 0x5410, R171 ;  /* 0x00005410a0727816 */ /* 0x000fe400000000ab */
[----:B------:R-:W-:Y:S02]  /*3cc0*/  PRMT R115, R168, 0x5410, R235 ;  /* 0x00005410a8737816 */ /* 0x000fe400000000eb */
[----:B------:R-:W-:Y:S02]  /*3cd0*/  PRMT R118, R159, 0x5410, R158 ;  /* 0x000054109f767816 */ /* 0x000fe4000000009e */
[----:B------:R-:W-:Y:S01]  /*3ce0*/  PRMT R119, R224, 0x5410, R237 ;  /* 0x00005410e0777816 */ /* 0x000fe200000000ed */
[----:B------:R0:W-:Y:S04]  /*3cf0*/  STS.128 [R146+UR12], R112 ;  /* 0x0000007092007988 */ /* 0x0001e80008000c0c */
[----:B------:R0:W-:Y:S04]  /*3d00*/  STS.128 [R146+UR12+0x2000], R116 ;  /* 0x0020007492007988 */ /* 0x0001e80008000c0c */
[----:B------:R0:W-:Y:S04]  /*3d10*/  STS.U8 [R143+UR12+0x4000], R229 ;  /* 0x004000e58f007988 */ /* 0x0001e8000800000c */
[----:B------:R0:W-:Y:S04]  /*3d20*/  STS.U8 [R143+UR12+0x4100], R231 ;  /* 0x004100e78f007988 */ /* 0x0001e8000800000c */
[----:B------:R0:W-:Y:S04]  /*3d30*/  STS.U8 [R143+UR12+0x4200], R234 ;  /* 0x004200ea8f007988 */ /* 0x0001e8000800000c */
[----:B------:R0:W-:Y:S01]  /*3d40*/  STS.U8 [R143+UR12+0x4300], R236 ;  /* 0x004300ec8f007988 */ /* 0x0001e2000800000c */
[----:B------:R2:W-:Y:S06]  /*3d50*/  MEMBAR.ALL.CTA ;  /* 0x0000000000007992 */ /* 0x0005ec0000008000 */
[----:B--2---:R-:W2:Y:S01]  /*3d60*/  FENCE.VIEW.ASYNC.S ;  /* 0x00000000000073c6 */ /* 0x004ea20000000000 */
[----:B------:R-:W-:-:S04]  /*3d70*/  ULEA.HI UR4, UR12, UR4, URZ, 0x1c ;  /* 0x000000040c047291 */ /* 0x000fc8000f8fe03f */
[----:B------:R-:W-:Y:S01]  /*3d80*/  ULOP3.LUT UR8, UR4, 0x3fff, URZ, 0xc0, !UPT ;  /* 0x00003fff04087892 */ /* 0x000fe2000f8ec03f */
[----:B--2---:R-:W-:Y:S03]  /*3d90*/  BAR.SYNC.DEFER_BLOCKING 0x0 ;  /* 0x0000000000007b1d */ /* 0x004fe60000010000 */
[----:B------:R-:W-:-:S03]  /*3da0*/  UIADD3 UR10, UP0, UR8, 0x100, URZ ;  /* 0x00000100080a7890 */ /* 0x000fc6000ff1e03f */
[----:B------:R-:W-:Y:S02]  /*3db0*/  UMOV UR4, URZ ;  /* 0x0000003f00047c82 */ /* 0x000fe40008000000 */
[----:B------:R-:W-:-:S03]  /*3dc0*/  UIADD3.X UR9, UR4, -0x3ffffff0, URZ, UP0, !UPT ;  /* 0xc000001004097890 */ /* 0x000fc600087fe43f */
[----:B------:R-:W-:Y:S01]  /*3dd0*/  UMOV UR4, UR8 ;  /* 0x0000000800047c82 */ /* 0x000fe20008000000 */
[----:B------:R-:W-:Y:S02]  /*3de0*/  UMOV UR8, UR10 ;  /* 0x0000000a00087c82 */ /* 0x000fe40008000000 */
[----:B------:R-:W-:Y:S01]  /*3df0*/  UIADD3.64 UR16, UR8, 0x100, URZ ;  /* 0x0000010008107897 */ /* 0x000fe2000fffe03f */
[----:B------:R-:W-:-:S06]  /*3e00*/  WARPGROUP.ARRIVE ;  /* 0x00000000000079c5 */ /* 0x000fcc0000000000 */
[----:B------:R-:W-:Y:S01]  /*3e10*/  QGMMA.64x32x32.F32.E4M3.E4M3 R72, gdesc[UR4], R72 ;  /* 0x00600000044879f3 */ /* 0x000fe20008700848 */
[----:B------:R-:W-:Y:S01]  /*3e20*/  UIADD3.64 UR4, UR8, 0x200, URZ ;  /* 0x0000020008047897 */ /* 0x000fe2000fffe03f */
[----:B------:R-:W-:Y:S02]  /*3e30*/  UMOV UR10, UR6 ;  /* 0x00000006000a7c82 */ /* 0x000fe40008000000 */
[----:B------:R-:W-:Y:S04]  /*3e40*/  QGMMA.64x32x32.F32.E4M3.E4M3 R56, gdesc[UR8], R56 ;  /* 0x00600000083879f3 */ /* 0x000fe80008700838 */
[----:B------:R-:W-:Y:S04]  /*3e50*/  QGMMA.64x32x32.F32.E4M3.E4M3 R40, gdesc[UR16], R40 ;  /* 0x00600000102879f3 */ /* 0x000fe80008700828 */
[----:B------:R-:W-:Y:S01]  /*3e60*/  QGMMA.64x32x32.F32.E4M3.E4M3 R24, gdesc[UR4], R24, gsb0 ;  /* 0x00600000041879f3 */ /* 0x000fe20008000818 */
[----:B------:R-:W-:-:S05]  /*3e70*/  VIADD R9, R9, 0xffffffff ;  /* 0xffffffff09097836 */ /* 0x000fca0000000000 */
[----:B------:R-:W-:Y:S01]  /*3e80*/  ISETP.NE.U32.AND P0, PT, R9, RZ, PT ;  /* 0x000000ff0900720c */ /* 0x000fe20003f05070 */
[----:B-1----:R-:W-:Y:S02]  /*3e90*/  IMAD.SHL.U32 R172, R172, 0x20, RZ ;  /* 0x00000020acac7824 */ /* 0x002fe400078e00ff */
[----:B---3--:R-:W-:-:S03]  /*3ea0*/  IMAD.SHL.U32 R175, R175, 0x20, RZ ;  /* 0x00000020afaf7824 */ /* 0x008fc600078e00ff */
[C---:B------:R-:W-:Y:S02]  /*3eb0*/  IADD3 R6, P1, R172.reuse, R6, RZ ;  /* 0x00000006ac067210 */ /* 0x040fe40007f3e0ff */
[----:B------:R-:W-:Y:S01]  /*3ec0*/  IADD3 R11, P2, R175, R11, RZ ;  /* 0x0000000baf0b7210 */ /* 0x000fe20007f5e0ff */
[----:B------:R-:W-:Y:S01]  /*3ed0*/  VIADD R7, R7, 0xffffffe0 ;  /* 0xffffffe007077836 */ /* 0x000fe20000000000 */
[----:B------:R-:W-:Y:S02]  /*3ee0*/  LEA.HI.X.SX32 R8, R172, R8, 0x1, P1 ;  /* 0x00000008ac087211 */ /* 0x000fe400008f0eff */
[----:B------:R-:W-:Y:S01]  /*3ef0*/  LEA.HI.X.SX32 R10, R175, R10, 0x1, P2 ;  /* 0x0000000aaf0a7211 */ /* 0x000fe200010f0eff */
[----:B------:R-:W-:Y:S02]  /*3f00*/  WARPGROUP.DEPBAR.LE gsb0, 0x0 ;  /* 0x00008000000079c5 */ /* 0x000fe40000010000 */
[----:B0-----:R-:W-:Y:S06]  /*3f10*/  @P0 BRA `(.L_x_1) ;  /* 0xffffffdc00b40947 */ /* 0x001fec000383ffff */
.L_x_0:
[----:B------:R-:W0:Y:S01]  /*3f20*/  S2R R112, SR_TID.X ;  /* 0x0000000000707919 */ /* 0x000e220000002100 */
[----:B------:R-:W-:Y:S01]  /*3f30*/  F2FP.SATFINITE.E4M3.F32.PACK_AB_MERGE_C R72, R73, R72, RZ ;  /* 0x000000484948723e */ /* 0x000fe200048070ff */
[C---:B------:R-:W-:Y:S01]  /*3f40*/  VIADD R5, R108.reuse, 0x1 ;  /* 0x000000016c057836 */ /* 0x040fe20000000000 */
[----:B------:R-:W-:Y:S01]  /*3f50*/  F2FP.SATFINITE.E4M3.F32.PACK_AB_MERGE_C R74, R75, R74, RZ ;  /* 0x0000004a4b4a723e */ /* 0x000fe200048070ff */
[----:B------:R-:W-:Y:S01]  /*3f60*/  ULDC.64 UR8, c[0x0][0x228] ;  /* 0x00008a0000087ab9 */ /* 0x000fe20000000a00 */
[----:B------:R-:W-:Y:S01]  /*3f70*/  F2FP.SATFINITE.E4M3.F32.PACK_AB_MERGE_C R42, R43, R42, RZ ;  /* 0x0000002a2b2a723e */ /* 0x000fe200048070ff */
[----:B------:R-:W-:Y:S01]  /*3f80*/  VIADD R4, R108, 0x2 ;  /* 0x000000026c047836 */ /* 0x000fe20000000000 */
[----:B------:R-:W-:Y:S01]  /*3f90*/  F2FP.SATFINITE.E4M3.F32.PACK_AB_MERGE_C R24, R25, R24, RZ ;  /* 0x000000181918723e */ /* 0x000fe200048070ff */
[----:B------:R-:W-:Y:S01]  /*3fa0*/  ULDC UR6, c[0x0][0x248] ;  /* 0x0000920000067ab9 */ /* 0x000fe20000000800 */
[----:B------:R-:W-:Y:S01]  /*3fb0*/  LOP3.LUT R72, R72, 0xffff, RZ, 0xc0, !PT ;  /* 0x0000ffff48487812 */ /* 0x000fe200078ec0ff */
[----:B------:R-:W-:Y:S01]  /*3fc0*/  ULDC.64 UR4, c[0x0][0x220] ;  /* 0x0000880000047ab9 */ /* 0x000fe20000000a00 */
[----:B------:R-:W-:Y:S01]  /*3fd0*/  F2FP.SATFINITE.E4M3.F32.PACK_AB_MERGE_C R40, R41, R40, RZ ;  /* 0x000000282928723e */ /* 0x000fe200048070ff */
[----:B------:R-:W-:Y:S01]  /*3fe0*/  ULDC UR7, c[0x0][0x228] ;  /* 0x00008a0000077ab9 */ /* 0x000fe20000000800 */
[----:B------:R-:W-:Y:S01]  /*3ff0*/  LOP3.LUT R74, R74, 0xffff, RZ, 0xc0, !PT ;  /* 0x0000ffff4a4a7812 */ /* 0x000fe200078ec0ff */
[----:B------:R-:W1:Y:S01]  /*4000*/  LDC R41, c[0x0][0x244] ;  /* 0x00009100ff297b82 */ /* 0x000e620000000800 */
[----:B------:R-:W-:-:S02]  /*4010*/  LOP3.LUT R11, R42, 0xffff, RZ, 0xc0, !PT ;  /* 0x0000ffff2a0b7812 */ /* 0x000fc400078ec0ff */
[----:B------:R-:W-:Y:S02]  /*4020*/  ISETP.GE.AND P1, PT, R5, UR9, PT ;  /* 0x0000000905007c0c */ /* 0x000fe4000bf26270 */
[----:B------:R-:W-:Y:S02]  /*4030*/  LOP3.LUT R9, R40, 0xffff, RZ, 0xc0, !PT ;  /* 0x0000ffff28097812 */ /* 0x000fe400078ec0ff */
[----:B------:R-:W-:Y:S02]  /*4040*/  SHF.R.U32.HI R5, RZ, 0x8, R11 ;  /* 0x00000008ff057819 */ /* 0x000fe4000001160b */
[----:B------:R-:W-:Y:S02]  /*4050*/  ISETP.GE.AND P3, PT, R4, UR9, PT ;  /* 0x0000000904007c0c */ /* 0x000fe4000bf66270 */
[----:B------:R-:W-:Y:S02]  /*4060*/  SHF.R.U32.HI R4, RZ, 0x8, R9 ;  /* 0x00000008ff047819 */ /* 0x000fe40000011609 */
[----:B------:R-:W-:-:S02]  /*4070*/  LOP3.LUT R5, R5, 0xffff, RZ, 0xc0, !PT ;  /* 0x0000ffff05057812 */ /* 0x000fc400078ec0ff */
[----:B------:R-:W-:Y:S02]  /*4080*/  F2FP.SATFINITE.E4M3.F32.PACK_AB_MERGE_C R56, R57, R56, RZ ;  /* 0x000000383938723e */ /* 0x000fe400048070ff */
[----:B------:R-:W-:Y:S01]  /*4090*/  F2FP.SATFINITE.E4M3.F32.PACK_AB_MERGE_C R58, R59, R58, RZ ;  /* 0x0000003a3b3a723e */ /* 0x000fe200048070ff */
[C---:B0-----:R-:W-:Y:S01]  /*40a0*/  IMAD.SHL.U32 R2, R112.reuse, 0x10, RZ ;  /* 0x0000001070027824 */ /* 0x041fe200078e00ff */
[C---:B------:R-:W-:Y:S01]  /*40b0*/  LOP3.LUT R25, R112.reuse, 0xe0, RZ, 0xc0, !PT ;  /* 0x000000e070197812 */ /* 0x040fe200078ec0ff */
[----:B------:R-:W-:Y:S01]  /*40c0*/  IMAD.SHL.U32 R3, R112, 0x80, RZ ;  /* 0x0000008070037824 */ /* 0x000fe200078e00ff */
[----:B------:R-:W-:Y:S02]  /*40d0*/  F2FP.SATFINITE.E4M3.F32.PACK_AB_MERGE_C R26, R27, R26, RZ ;  /* 0x0000001a1b1a723e */ /* 0x000fe400048070ff */
[----:B------:R-:W-:Y:S02]  /*40e0*/  LOP3.LUT R2, R2, 0xf0, RZ, 0xc0, !PT ;  /* 0x000000f002027812 */ /* 0x000fe400078ec0ff */
[----:B------:R-:W-:-:S02]  /*40f0*/  LOP3.LUT R3, R3, 0x800, RZ, 0xc0, !PT ;  /* 0x0000080003037812 */ /* 0x000fc400078ec0ff */
[----:B------:R-:W-:Y:S02]  /*4100*/  F2FP.SATFINITE.E4M3.F32.PACK_AB_MERGE_C R76, R77, R76, RZ ;  /* 0x0000004c4d4c723e */ /* 0x000fe400048070ff */
[----:B------:R-:W-:Y:S01]  /*4110*/  IADD3 R2, R3, UR12, R2 ;  /* 0x0000000c03027c10 */ /* 0x000fe2000fffe002 */
[----:B------:R-:W-:Y:S01]  /*4120*/  VIADD R3, R108, 0x3 ;  /* 0x000000036c037836 */ /* 0x000fe20000000000 */
[----:B------:R-:W-:Y:S02]  /*4130*/  F2FP.SATFINITE.E4M3.F32.PACK_AB_MERGE_C R44, R45, R44, RZ ;  /* 0x0000002c2d2c723e */ /* 0x000fe400048070ff */
[----:B------:R-:W-:Y:S01]  /*4140*/  LOP3.LUT R4, R4, 0xffff, RZ, 0xc0, !PT ;  /* 0x0000ffff04047812 */ /* 0x000fe200078ec0ff */
[----:B------:R-:W-:Y:S01]  /*4150*/  IMAD R25, R25, 0x8, R2 ;  /* 0x0000000819197824 */ /* 0x000fe200078e0202 */
[----:B------:R-:W-:Y:S02]  /*4160*/  ISETP.GE.AND P2, PT, R3, UR9, PT ;  /* 0x0000000903007c0c */ /* 0x000fe4000bf46270 */
[----:B------:R-:W-:-:S02]  /*4170*/  SHF.R.U32.HI R2, RZ, 0x8, R72 ;  /* 0x00000008ff027819 */ /* 0x000fc40000011648 */
[----:B------:R-:W-:Y:S02]  /*4180*/  SHF.R.U32.HI R3, RZ, 0x8, R74 ;  /* 0x00000008ff037819 */ /* 0x000fe4000001164a */
[----:B------:R-:W-:Y:S02]  /*4190*/  LOP3.LUT R7, R2, 0xffff, RZ, 0xc0, !PT ;  /* 0x0000ffff02077812 */ /* 0x000fe400078ec0ff */
[----:B------:R-:W-:Y:S02]  /*41a0*/  LOP3.LUT R2, R3, 0xffff, RZ, 0xc0, !PT ;  /* 0x0000ffff03027812 */ /* 0x000fe400078ec0ff */
[----:B------:R-:W-:Y:S02]  /*41b0*/  PRMT R10, R72, 0x3340, R9 ;  /* 0x00003340480a7816 */ /* 0x000fe40000000009 */
[----:B------:R-:W-:Y:S02]  /*41c0*/  PRMT R13, R2, 0x3340, R5 ;  /* 0x00003340020d7816 */ /* 0x000fe40000000005 */
[----:B------:R-:W-:-:S02]  /*41d0*/  LOP3.LUT R56, R56, 0xffff, RZ, 0xc0, !PT ;  /* 0x0000ffff38387812 */ /* 0x000fc400078ec0ff */
[----:B------:R-:W-:Y:S02]  /*41e0*/  LOP3.LUT R5, R24, 0xffff, RZ, 0xc0, !PT ;  /* 0x0000ffff18057812 */ /* 0x000fe400078ec0ff */
[----:B------:R-:W-:Y:S02]  /*41f0*/  LOP3.LUT R58, R58, 0xffff, RZ, 0xc0, !PT ;  /* 0x0000ffff3a3a7812 */ /* 0x000fe400078ec0ff */
[----:B------:R-:W-:Y:S02]  /*4200*/  LOP3.LUT R9, R26, 0xffff, RZ, 0xc0, !PT ;  /* 0x0000ffff1a097812 */ /* 0x000fe400078ec0ff */
[----:B------:R-:W-:Y:S02]  /*4210*/  PRMT R12, R74, 0x3340, R11 ;  /* 0x000033404a0c7816 */ /* 0x000fe4000000000b */
[----:B------:R-:W-:Y:S02]  /*4220*/  LOP3.LUT R76, R76, 0xffff, RZ, 0xc0, !PT ;  /* 0x0000ffff4c4c7812 */ /* 0x000fe400078ec0ff */
[----:B------:R-:W-:-:S02]  /*4230*/  LOP3.LUT R3, R44, 0xffff, RZ, 0xc0, !PT ;  /* 0x0000ffff2c037812 */ /* 0x000fc400078ec0ff */
[----:B------:R-:W-:Y:S02]  /*4240*/  PRMT R11, R7, 0x3340, R4 ;  /* 0x00003340070b7816 */ /* 0x000fe40000000004 */
[----:B------:R-:W-:Y:S02]  /*4250*/  SHF.R.U32.HI R4, RZ, 0x8, R56 ;  /* 0x00000008ff047819 */ /* 0x000fe40000011638 */
[--C-:B------:R-:W-:Y:S02]  /*4260*/  PRMT R14, R56, 0x3340, R5.reuse ;  /* 0x00003340380e7816 */ /* 0x100fe40000000005 */
[----:B------:R-:W-:Y:S02]  /*4270*/  SHF.R.U32.HI R8, RZ, 0x8, R5 ;  /* 0x00000008ff087819 */ /* 0x000fe40000011605 */
[----:B------:R-:W-:Y:S02]  /*4280*/  SHF.R.U32.HI R5, RZ, 0x8, R58 ;  /* 0x00000008ff057819 */ /* 0x000fe4000001163a */
[----:B------:R-:W-:-:S02]  /*4290*/  PRMT R16, R58, 0x3340, R9 ;  /* 0x000033403a107816 */ /* 0x000fc40000000009 */
[----:B------:R-:W-:Y:S02]  /*42a0*/  SHF.R.U32.HI R9, RZ, 0x8, R9 ;  /* 0x00000008ff097819 */ /* 0x000fe40000011609 */
[----:B------:R-:W-:Y:S02]  /*42b0*/  SHF.R.U32.HI R2, RZ, 0x8, R76 ;  /* 0x00000008ff027819 */ /* 0x000fe4000001164c */
[----:B------:R-:W-:Y:S02]  /*42c0*/  SHF.R.U32.HI R6, RZ, 0x8, R3 ;  /* 0x00000008ff067819 */ /* 0x000fe40000011603 */
[----:B------:R-:W-:Y:S02]  /*42d0*/  LOP3.LUT R15, R4, 0xffff, RZ, 0xc0, !PT ;  /* 0x0000ffff040f7812 */ /* 0x000fe400078ec0ff */
[----:B------:R-:W-:Y:S02]  /*42e0*/  LOP3.LUT R4, R5, 0xffff, RZ, 0xc0, !PT ;  /* 0x0000ffff05047812 */ /* 0x000fe400078ec0ff */
[----:B------:R-:W-:-:S02]  /*42f0*/  LOP3.LUT R9, R9, 0xffff, RZ, 0xc0, !PT ;  /* 0x0000ffff09097812 */ /* 0x000fc400078ec0ff */
[----:B------:R-:W-:Y:S02]  /*4300*/  LOP3.LUT R5, R2, 0xffff, RZ, 0xc0, !PT ;  /* 0x0000ffff02057812 */ /* 0x000fe400078ec0ff */
[----:B------:R-:W-:Y:S02]  /*4310*/  LOP3.LUT R6, R6, 0xffff, RZ, 0xc0, !PT ;  /* 0x0000ffff06067812 */ /* 0x000fe400078ec0ff */
[----:B------:R-:W-:Y:S02]  /*4320*/  F2FP.SATFINITE.E4M3.F32.PACK_AB_MERGE_C R60, R61, R60, RZ ;  /* 0x0000003c3d3c723e */ /* 0x000fe400048070ff */
[----:B------:R-:W-:Y:S02]  /*4330*/  F2FP.SATFINITE.E4M3.F32.PACK_AB_MERGE_C R62, R63, R62, RZ ;  /* 0x0000003e3f3e723e */ /* 0x000fe400048070ff */
[----:B------:R-:W-:Y:S02]  /*4340*/  F2FP.SATFINITE.E4M3.F32.PACK_AB_MERGE_C R28, R29, R28, RZ ;  /* 0x0000001c1d1c723e */ /* 0x000fe400048070ff */
[----:B------:R-:W-:-:S02]  /*4350*/  F2FP.SATFINITE.E4M3.F32.PACK_AB_MERGE_C R30, R31, R30, RZ ;  /* 0x0000001e1f1e723e */ /* 0x000fc400048070ff */
[----:B------:R-:W-:Y:S02]  /*4360*/  LOP3.LUT R8, R8, 0xffff, RZ, 0xc0, !PT ;  /* 0x0000ffff08087812 */ /* 0x000fe400078ec0ff */
[----:B------:R-:W-:Y:S02]  /*4370*/  PRMT R17, R4, 0x3340, R9 ;  /* 0x0000334004117816 */ /* 0x000fe40000000009 */
[----:B------:R-:W-:Y:S02]  /*4380*/  PRMT R20, R5, 0x3340, R6 ;  /* 0x0000334005147816 */ /* 0x000fe40000000006 */
[----:B------:R-:W-:Y:S02]  /*4390*/  LOP3.LUT R60, R60, 0xffff, RZ, 0xc0, !PT ;  /* 0x0000ffff3c3c7812 */ /* 0x000fe400078ec0ff */
[----:B------:R-:W-:Y:S02]  /*43a0*/  LOP3.LUT R62, R62, 0xffff, RZ, 0xc0, !PT ;  /* 0x0000ffff3e3e7812 */ /* 0x000fe400078ec0ff */
[----:B------:R-:W-:-:S02]  /*43b0*/  LOP3.LUT R5, R28, 0xffff, RZ, 0xc0, !PT ;  /* 0x0000ffff1c057812 */ /* 0x000fc400078ec0ff */
[----:B------:R-:W-:Y:S02]  /*43c0*/  LOP3.LUT R9, R30, 0xffff, RZ, 0xc0, !PT ;  /* 0x0000ffff1e097812 */ /* 0x000fe400078ec0ff */
[----:B------:R-:W-:Y:S02]  /*43d0*/  PRMT R15, R15, 0x3340, R8 ;  /* 0x000033400f0f7816 */ /* 0x000fe40000000008 */
[----:B------:R-:W-:Y:S02]  /*43e0*/  SHF.R.U32.HI R4, RZ, 0x8, R60 ;  /* 0x00000008ff047819 */ /* 0x000fe4000001163c */
[--C-:B------:R-:W-:Y:S02]  /*43f0*/  PRMT R23, R60, 0x3340, R5.reuse ;  /* 0x000033403c177816 */ /* 0x100fe40000000005 */
[----:B------:R-:W-:Y:S02]  /*4400*/  SHF.R.U32.HI R8, RZ, 0x8, R5 ;  /* 0x00000008ff087819 */ /* 0x000fe40000011605 */
[----:B------:R-:W-:-:S02]  /*4410*/  PRMT R26, R62, 0x3340, R9 ;  /* 0x000033403e1a7816 */ /* 0x000fc40000000009 */
[----:B------:R-:W-:Y:S02]  /*4420*/  SHF.R.U32.HI R5, RZ, 0x8, R62 ;  /* 0x00000008ff057819 */ /* 0x000fe4000001163e */
[----:B------:R-:W-:Y:S02]  /*4430*/  SHF.R.U32.HI R9, RZ, 0x8, R9 ;  /* 0x00000008ff097819 */ /* 0x000fe40000011609 */
[----:B------:R-:W-:Y:S02]  /*4440*/  F2FP.SATFINITE.E4M3.F32.PACK_AB_MERGE_C R78, R79, R78, RZ ;  /* 0x0000004e4f4e723e */ /* 0x000fe400048070ff */
[----:B------:R-:W-:Y:S02]  /*4450*/  F2FP.SATFINITE.E4M3.F32.PACK_AB_MERGE_C R46, R47, R46, RZ ;  /* 0x0000002e2f2e723e */ /* 0x000fe400048070ff */
[----:B------:R-:W-:Y:S02]  /*4460*/  LOP3.LUT R27, R4, 0xffff, RZ, 0xc0, !PT ;  /* 0x0000ffff041b7812 */ /* 0x000fe400078ec0ff */
[----:B------:R-:W-:-:S02]  /*4470*/  LOP3.LUT R8, R8, 0xffff, RZ, 0xc0, !PT ;  /* 0x0000ffff08087812 */ /* 0x000fc400078ec0ff */
[----:B------:R-:W-:Y:S02]  /*4480*/  LOP3.LUT R4, R5, 0xffff, RZ, 0xc0, !PT ;  /* 0x0000ffff05047812 */ /* 0x000fe400078ec0ff */
[----:B------:R-:W-:Y:S02]  /*4490*/  LOP3.LUT R9, R9, 0xffff, RZ, 0xc0, !PT ;  /* 0x0000ffff09097812 */ /* 0x000fe400078ec0ff */
[----:B------:R-:W-:Y:S02]  /*44a0*/  LOP3.LUT R78, R78, 0xffff, RZ, 0xc0, !PT ;  /* 0x0000ffff4e4e7812 */ /* 0x000fe400078ec0ff */
[----:B------:R-:W-:Y:S02]  /*44b0*/  LOP3.LUT R7, R46, 0xffff, RZ, 0xc0, !PT ;  /* 0x0000ffff2e077812 */ /* 0x000fe400078ec0ff */
[----:B------:R-:W-:Y:S02]  /*44c0*/  PRMT R24, R27, 0x3340, R8 ;  /* 0x000033401b187816 */ /* 0x000fe40000000008 */
[----:B------:R-:W-:-:S02]  /*44d0*/  PRMT R27, R4, 0x3340, R9 ;  /* 0x00003340041b7816 */ /* 0x000fc40000000009 */
[----:B------:R-:W-:Y:S02]  /*44e0*/  PRMT R8, R10, 0x5410, R11 ;  /* 0x000054100a087816 */ /* 0x000fe4000000000b */
[----:B------:R-:W-:Y:S02]  /*44f0*/  PRMT R9, R12, 0x5410, R13 ;  /* 0x000054100c097816 */ /* 0x000fe4000000000d */
[----:B------:R-:W-:Y:S02]  /*4500*/  PRMT R10, R14, 0x5410, R15 ;  /* 0x000054100e0a7816 */ /* 0x000fe4000000000f */
[----:B------:R-:W-:Y:S01]  /*4510*/  PRMT R11, R16, 0x5410, R17 ;  /* 0x00005410100b7816 */ /* 0x000fe20000000011 */
[----:B------:R-:W-:Y:S01]  /*4520*/  BAR.SYNC.DEFER_BLOCKING 0x0 ;  /* 0x0000000000007b1d */ /* 0x000fe20000010000 */
[----:B------:R-:W-:Y:S02]  /*4530*/  PRMT R19, R76, 0x3340, R3 ;  /* 0x000033404c137816 */ /* 0x000fe40000000003 */
[----:B------:R-:W-:-:S02]  /*4540*/  PRMT R21, R78, 0x3340, R7 ;  /* 0x000033404e157816 */ /* 0x000fc40000000007 */
[----:B------:R-:W-:Y:S02]  /*4550*/  SHF.R.U32.HI R3, RZ, 0x8, R78 ;  /* 0x00000008ff037819 */ /* 0x000fe4000001164e */
[----:B------:R-:W-:Y:S02]  /*4560*/  SHF.R.U32.HI R7, RZ, 0x8, R7 ;  /* 0x00000008ff077819 */ /* 0x000fe40000011607 */
[----:B------:R-:W-:Y:S02]  /*4570*/  F2FP.SATFINITE.E4M3.F32.PACK_AB_MERGE_C R80, R81, R80, RZ ;  /* 0x000000505150723e */ /* 0x000fe400048070ff */
[----:B------:R-:W-:Y:S02]  /*4580*/  F2FP.SATFINITE.E4M3.F32.PACK_AB_MERGE_C R48, R49, R48, RZ ;  /* 0x000000303130723e */ /* 0x000fe400048070ff */
[----:B------:R-:W-:Y:S02]  /*4590*/  LOP3.LUT R2, R3, 0xffff, RZ, 0xc0, !PT ;  /* 0x0000ffff03027812 */ /* 0x000fe400078ec0ff */
[----:B------:R-:W-:-:S02]  /*45a0*/  LOP3.LUT R7, R7, 0xffff, RZ, 0xc0, !PT ;  /* 0x0000ffff07077812 */ /* 0x000fc400078ec0ff */
[----:B------:R-:W-:Y:S02]  /*45b0*/  F2FP.SATFINITE.E4M3.F32.PACK_AB_MERGE_C R82, R83, R82, RZ ;  /* 0x000000525352723e */ /* 0x000fe400048070ff */
[----:B------:R-:W-:Y:S02]  /*45c0*/  F2FP.SATFINITE.E4M3.F32.PACK_AB_MERGE_C R50, R51, R50, RZ ;  /* 0x000000323332723e */ /* 0x000fe400048070ff */
[----:B------:R-:W-:Y:S02]  /*45d0*/  LOP3.LUT R80, R80, 0xffff, RZ, 0xc0, !PT ;  /* 0x0000ffff50507812 */ /* 0x000fe400078ec0ff */
[----:B------:R-:W-:Y:S01]  /*45e0*/  LOP3.LUT R3, R48, 0xffff, RZ, 0xc0, !PT ;  /* 0x0000ffff30037812 */ /* 0x000fe200078ec0ff */
[----:B------:R0:W-:Y:S01]  /*45f0*/  STSM.16.M88.4 [R25], R8 ;  /* 0x0000000819007844 */ /* 0x0001e20000000200 */
[----:B------:R-:W-:Y:S02]  /*4600*/  PRMT R22, R2, 0x3340, R7 ;  /* 0x0000334002167816 */ /* 0x000fe40000000007 */
[----:B------:R-:W-:-:S02]  /*4610*/  LOP3.LUT R82, R82, 0xffff, RZ, 0xc0, !PT ;  /* 0x0000ffff52527812 */ /* 0x000fc400078ec0ff */
[----:B------:R-:W-:Y:S02]  /*4620*/  LOP3.LUT R7, R50, 0xffff, RZ, 0xc0, !PT ;  /* 0x0000ffff32077812 */ /* 0x000fe400078ec0ff */
[----:B------:R-:W-:Y:S02]  /*4630*/  SHF.R.U32.HI R2, RZ, 0x8, R80 ;  /* 0x00000008ff027819 */ /* 0x000fe40000011650 */
[--C-:B------:R-:W-:Y:S02]  /*4640*/  SHF.R.U32.HI R6, RZ, 0x8, R3.reuse ;  /* 0x00000008ff067819 */ /* 0x100fe40000011603 */
[----:B------:R-:W-:Y:S02]  /*4650*/  PRMT R28, R80, 0x3340, R3 ;  /* 0x00003340501c7816 */ /* 0x000fe40000000003 */
[----:B------:R-:W-:Y:S02]  /*4660*/  PRMT R30, R82, 0x3340, R7 ;  /* 0x00003340521e7816 */ /* 0x000fe40000000007 */
[----:B------:R-:W-:-:S02]  /*4670*/  SHF.R.U32.HI R3, RZ, 0x8, R82 ;  /* 0x00000008ff037819 */ /* 0x000fc40000011652 */
[----:B------:R-:W-:Y:S02]  /*4680*/  SHF.R.U32.HI R7, RZ, 0x8, R7 ;  /* 0x00000008ff077819 */ /* 0x000fe40000011607 */
[----:B------:R-:W-:Y:S02]  /*4690*/  LOP3.LUT R5, R2, 0xffff, RZ, 0xc0, !PT ;  /* 0x0000ffff02057812 */ /* 0x000fe400078ec0ff */
[----:B------:R-:W-:Y:S02]  /*46a0*/  LOP3.LUT R6, R6, 0xffff, RZ, 0xc0, !PT ;  /* 0x0000ffff06067812 */ /* 0x000fe400078ec0ff */
[----:B------:R-:W-:Y:S02]  /*46b0*/  F2FP.SATFINITE.E4M3.F32.PACK_AB_MERGE_C R64, R65, R64, RZ ;  /* 0x000000404140723e */ /* 0x000fe400048070ff */
[----:B------:R-:W-:Y:S02]  /*46c0*/  F2FP.SATFINITE.E4M3.F32.PACK_AB_MERGE_C R66, R67, R66, RZ ;  /* 0x000000424342723e */ /* 0x000fe400048070ff */
[----:B------:R-:W-:-:S02]  /*46d0*/  F2FP.SATFINITE.E4M3.F32.PACK_AB_MERGE_C R32, R33, R32, RZ ;  /* 0x000000202120723e */ /* 0x000fc400048070ff */
[----:B------:R-:W-:Y:S02]  /*46e0*/  F2FP.SATFINITE.E4M3.F32.PACK_AB_MERGE_C R34, R35, R34, RZ ;  /* 0x000000222322723e */ /* 0x000fe400048070ff */
[----:B------:R-:W-:Y:S02]  /*46f0*/  F2FP.SATFINITE.E4M3.F32.PACK_AB_MERGE_C R38, R39, R38, RZ ;  /* 0x000000262726723e */ /* 0x000fe400048070ff */
[----:B------:R-:W-:Y:S02]  /*4700*/  F2FP.SATFINITE.E4M3.F32.PACK_AB_MERGE_C R70, R71, R70, RZ ;  /* 0x000000464746723e */ /* 0x000fe400048070ff */
[----:B------:R-:W-:Y:S02]  /*4710*/  LOP3.LUT R2, R3, 0xffff, RZ, 0xc0, !PT ;  /* 0x0000ffff03027812 */ /* 0x000fe400078ec0ff */
[----:B------:R-:W-:Y:S02]  /*4720*/  LOP3.LUT R7, R7, 0xffff, RZ, 0xc0, !PT ;  /* 0x0000ffff07077812 */ /* 0x000fe400078ec0ff */
[----:B------:R-:W-:-:S02]  /*4730*/  PRMT R29, R5, 0x3340, R6 ;  /* 0x00003340051d7816 */ /* 0x000fc40000000006 */
[----:B------:R-:W-:Y:S02]  /*4740*/  LOP3.LUT R18, R112, 0xff, RZ, 0xc0, !PT ;  /* 0x000000ff70127812 */ /* 0x000fe400078ec0ff */
[----:B------:R-:W-:Y:S02]  /*4750*/  LOP3.LUT R64, R64, 0xffff, RZ, 0xc0, !PT ;  /* 0x0000ffff40407812 */ /* 0x000fe400078ec0ff */
[----:B------:R-:W-:Y:S02]  /*4760*/  LOP3.LUT R3, R32, 0xffff, RZ, 0xc0, !PT ;  /* 0x0000ffff20037812 */ /* 0x000fe400078ec0ff */
[----:B------:R-:W-:Y:S02]  /*4770*/  LOP3.LUT R66, R66, 0xffff, RZ, 0xc0, !PT ;  /* 0x0000ffff42427812 */ /* 0x000fe400078ec0ff */
[----:B------:R-:W-:Y:S02]  /*4780*/  LOP3.LUT R5, R34, 0xffff, RZ, 0xc0, !PT ;  /* 0x0000ffff22057812 */ /* 0x000fe400078ec0ff */
[----:B------:R-:W-:-:S02]  /*4790*/  LOP3.LUT R13, R38, 0xffff, RZ, 0xc0, !PT ;  /* 0x0000ffff260d7812 */ /* 0x000fc400078ec0ff */
[----:B------:R-:W-:Y:S02]  /*47a0*/  PRMT R31, R2, 0x3340, R7 ;  /* 0x00003340021f7816 */ /* 0x000fe40000000007 */
[----:B------:R-:W-:Y:S02]  /*47b0*/  LEA R18, R18, UR12, 0x4 ;  /* 0x0000000c12127c11 */ /* 0x000fe4000f8e20ff */
[----:B------:R-:W-:Y:S02]  /*47c0*/  LOP3.LUT R70, R70, 0xffff, RZ, 0xc0, !PT ;  /* 0x0000ffff46467812 */ /* 0x000fe400078ec0ff */
[----:B------:R-:W-:Y:S02]  /*47d0*/  SHF.R.U32.HI R2, RZ, 0x8, R64 ;  /* 0x00000008ff027819 */ /* 0x000fe40000011640 */
[--C-:B------:R-:W-:Y:S02]  /*47e0*/  PRMT R32, R64, 0x3340, R3.reuse ;  /* 0x0000334040207816 */ /* 0x100fe40000000003 */
[----:B------:R-:W-:-:S02]  /*47f0*/  SHF.R.U32.HI R4, RZ, 0x8, R3 ;  /* 0x00000008ff047819 */ /* 0x000fc40000011603 */
[--C-:B------:R-:W-:Y:S02]  /*4800*/  PRMT R33, R66, 0x3340, R5.reuse ;  /* 0x0000334042217816 */ /* 0x100fe40000000005 */
[----:B------:R-:W-:Y:S02]  /*4810*/  SHF.R.U32.HI R3, RZ, 0x8, R66 ;  /* 0x00000008ff037819 */ /* 0x000fe40000011642 */
[----:B------:R-:W-:Y:S02]  /*4820*/  SHF.R.U32.HI R5, RZ, 0x8, R5 ;  /* 0x00000008ff057819 */ /* 0x000fe40000011605 */
[--C-:B------:R-:W-:Y:S02]  /*4830*/  PRMT R40, R70, 0x3340, R13.reuse ;  /* 0x0000334046287816 */ /* 0x100fe4000000000d */
[----:B0-----:R-:W-:Y:S01]  /*4840*/  SHF.R.U32.HI R9, RZ, 0x8, R13 ;  /* 0x00000008ff097819 */ /* 0x001fe2000001160d */
[----:B------:R-:W-:Y:S01]  /*4850*/  BAR.SYNC.DEFER_BLOCKING 0x0 ;  /* 0x0000000000007b1d */ /* 0x000fe20000010000 */
[----:B------:R-:W-:-:S02]  /*4860*/  LOP3.LUT R7, R2, 0xffff, RZ, 0xc0, !PT ;  /* 0x0000ffff02077812 */ /* 0x000fc400078ec0ff */
[----:B------:R-:W-:Y:S02]  /*4870*/  LOP3.LUT R4, R4, 0xffff, RZ, 0xc0, !PT ;  /* 0x0000ffff04047812 */ /* 0x000fe400078ec0ff */
        /* <DEDUP_REMOVED lines=8> */
[----:B------:R-:W-:Y:S02]  /*4900*/  PRMT R17, R7, 0x3340, R4 ;  /* 0x0000334007117816 */ /* 0x000fe40000000004 */
[----:B------:R-:W-:Y:S01]  /*4910*/  PRMT R16, R2, 0x3340, R5 ;  /* 0x0000334002107816 */ /* 0x000fe20000000005 */
[----:B------:R-:W0:Y:S01]  /*4920*/  LDS.128 R12, [R18] ;  /* 0x00000000120c7984 */ /* 0x000e220000000c00 */
[----:B------:R-:W-:-:S02]  /*4930*/  LOP3.LUT R84, R84, 0xffff, RZ, 0xc0, !PT ;  /* 0x0000ffff54547812 */ /* 0x000fc400078ec0ff */
[----:B------:R-:W-:Y:S02]  /*4940*/  LOP3.LUT R86, R86, 0xffff, RZ, 0xc0, !PT ;  /* 0x0000ffff56567812 */ /* 0x000fe400078ec0ff */
[----:B------:R-:W-:Y:S02]  /*4950*/  LOP3.LUT R68, R68, 0xffff, RZ, 0xc0, !PT ;  /* 0x0000ffff44447812 */ /* 0x000fe400078ec0ff */
[----:B------:R-:W-:Y:S02]  /*4960*/  LOP3.LUT R3, R52, 0xffff, RZ, 0xc0, !PT ;  /* 0x0000ffff34037812 */ /* 0x000fe400078ec0ff */
[----:B------:R-:W-:Y:S02]  /*4970*/  LOP3.LUT R7, R54, 0xffff, RZ, 0xc0, !PT ;  /* 0x0000ffff36077812 */ /* 0x000fe400078ec0ff */
[----:B------:R-:W-:Y:S02]  /*4980*/  LOP3.LUT R5, R36, 0xffff, RZ, 0xc0, !PT ;  /* 0x0000ffff24057812 */ /* 0x000fe400078ec0ff */
[----:B------:R-:W-:-:S02]  /*4990*/  SHF.R.U32.HI R2, RZ, 0x8, R84 ;  /* 0x00000008ff027819 */ /* 0x000fc40000011654 */
[--C-:B------:R-:W-:Y:S02]  /*49a0*/  PRMT R34, R84, 0x3340, R3.reuse ;  /* 0x0000334054227816 */ /* 0x100fe40000000003 */
[----:B------:R-:W-:Y:S02]  /*49b0*/  SHF.R.U32.HI R6, RZ, 0x8, R3 ;  /* 0x00000008ff067819 */ /* 0x000fe40000011603 */
[----:B------:R-:W-:Y:S02]  /*49c0*/  PRMT R35, R86, 0x3340, R7 ;  /* 0x0000334056237816 */ /* 0x000fe40000000007 */
[----:B------:R-:W-:Y:S02]  /*49d0*/  SHF.R.U32.HI R4, RZ, 0x8, R68 ;  /* 0x00000008ff047819 */ /* 0x000fe40000011644 */
[--C-:B------:R-:W-:Y:S02]  /*49e0*/  PRMT R37, R68, 0x3340, R5.reuse ;  /* 0x0000334044257816 */ /* 0x100fe40000000005 */
[----:B------:R-:W-:-:S02]  /*49f0*/  SHF.R.U32.HI R8, RZ, 0x8, R5 ;  /* 0x00000008ff087819 */ /* 0x000fc40000011605 */
        /* <DEDUP_REMOVED lines=13> */
[----:B------:R-:W-:Y:S01]  /*4ad0*/  PRMT R36, R2, 0x3340, R7 ;  /* 0x0000334002247816 */ /* 0x000fe20000000007 */
[----:B-1----:R-:W-:Y:S01]  /*4ae0*/  IMAD R2, R0, R41, RZ ;  /* 0x0000002900027224 */ /* 0x002fe200078e02ff */
[----:B------:R-:W-:Y:S01]  /*4af0*/  PRMT R39, R4, 0x3340, R9 ;  /* 0x0000334004277816 */ /* 0x000fe20000000009 */
[----:B------:R-:W-:Y:S01]  /*4b00*/  BAR.SYNC.DEFER_BLOCKING 0x0 ;  /* 0x0000000000007b1d */ /* 0x000fe20000010000 */
[----:B------:R-:W-:Y:S01]  /*4b10*/  PRMT R4, R19, 0x5410, R20 ;  /* 0x0000541013047816 */ /* 0x000fe20000000014 */
[C---:B------:R-:W-:Y:S01]  /*4b20*/  VIADD R19, R108.reuse, 0x4 ;  /* 0x000000046c137836 */ /* 0x040fe20000000000 */
[----:B------:R-:W-:Y:S02]  /*4b30*/  PRMT R5, R21, 0x5410, R22 ;  /* 0x0000541015057816 */ /* 0x000fe40000000016 */
[----:B------:R-:W-:Y:S01]  /*4b40*/  PRMT R6, R23, 0x5410, R24 ;  /* 0x0000541017067816 */ /* 0x000fe20000000018 */
[----:B------:R-:W-:Y:S01]  /*4b50*/  IMAD R23, R108, UR6, RZ ;  /* 0x000000066c177c24 */ /* 0x000fe2000f8e02ff */
[----:B------:R-:W-:-:S02]  /*4b60*/  PRMT R7, R26, 0x5410, R27 ;  /* 0x000054101a077816 */ /* 0x000fc4000000001b */
[----:B------:R-:W-:Y:S01]  /*4b70*/  PRMT R28, R28, 0x5410, R29 ;  /* 0x000054101c1c7816 */ /* 0x000fe2000000001d */
[----:B------:R-:W-:Y:S01]  /*4b80*/  VIADD R26, R23, UR6 ;  /* 0x00000006171a7c36 */ /* 0x000fe20008000000 */
[----:B------:R-:W-:Y:S02]  /*4b90*/  PRMT R29, R30, 0x5410, R31 ;  /* 0x000054101e1d7816 */ /* 0x000fe4000000001f */
[----:B------:R-:W-:Y:S01]  /*4ba0*/  PRMT R30, R32, 0x5410, R17 ;  /* 0x00005410201e7816 */ /* 0x000fe20000000011 */
[----:B------:R-:W-:Y:S01]  /*4bb0*/  IMAD R17, R41, 0x100, R2 ;  /* 0x0000010029117824 */ /* 0x000fe200078e0202 */
[----:B------:R-:W-:Y:S02]  /*4bc0*/  PRMT R31, R33, 0x5410, R16 ;  /* 0x00005410211f7816 */ /* 0x000fe40000000010 */
[----:B------:R-:W-:Y:S02]  /*4bd0*/  PRMT R32, R34, 0x5410, R3 ;  /* 0x0000541022207816 */ /* 0x000fe40000000003 */
[----:B------:R-:W-:-:S02]  /*4be0*/  PRMT R33, R35, 0x5410, R36 ;  /* 0x0000541023217816 */ /* 0x000fc40000000024 */
[----:B------:R-:W-:Y:S02]  /*4bf0*/  PRMT R34, R37, 0x5410, R38 ;  /* 0x0000541025227816 */ /* 0x000fe40000000026 */
[----:B------:R-:W-:Y:S01]  /*4c00*/  PRMT R35, R40, 0x5410, R39 ;  /* 0x0000541028237816 */ /* 0x000fe20000000027 */
[----:B------:R-:W-:Y:S01]  /*4c10*/  STSM.16.M88.4 [R25], R4 ;  /* 0x0000000419007844 */ /* 0x000fe20000000200 */
[----:B------:R-:W-:Y:S01]  /*4c20*/  BAR.SYNC.DEFER_BLOCKING 0x0 ;  /* 0x0000000000007b1d */ /* 0x000fe20000010000 */
[----:B------:R-:W-:Y:S02]  /*4c30*/  ISETP.GE.AND P0, PT, R0, UR8, PT ;  /* 0x0000000800007c0c */ /* 0x000fe4000bf06270 */
[----:B------:R-:W-:Y:S02]  /*4c40*/  IADD3 R16, P4, R2, UR4, RZ ;  /* 0x0000000402107c10 */ /* 0x000fe4000ff9e0ff */
[----:B------:R-:W-:Y:S02]  /*4c50*/  ISETP.LT.AND P0, PT, R108, UR9, !P0 ;  /* 0x000000096c007c0c */ /* 0x000fe4000c701270 */
[----:B------:R-:W-:-:S02]  /*4c60*/  SHF.R.S32.HI R24, RZ, 0x1f, R23 ;  /* 0x0000001fff187819 */ /* 0x000fc40000011417 */
[----:B------:R-:W-:Y:S02]  /*4c70*/  LEA.HI.X.SX32 R2, R2, UR5, 0x1, P4 ;  /* 0x0000000502027c11 */ /* 0x000fe4000a0f0eff */
[----:B------:R-:W-:Y:S02]  /*4c80*/  IADD3 R20, P5, R23, R16, RZ ;  /* 0x0000001017147210 */ /* 0x000fe40007fbe0ff */
[----:B------:R-:W-:Y:S02]  /*4c90*/  ISETP.GE.AND P4, PT, R108, UR9, PT ;  /* 0x000000096c007c0c */ /* 0x000fe4000bf86270 */
[----:B0-----:R-:W-:Y:S01]  /*4ca0*/  PRMT R27, R12, 0x7770, RZ ;  /* 0x000077700c1b7816 */ /* 0x001fe200000000ff */
[----:B------:R-:W-:Y:S01]  /*4cb0*/  IMAD.X R21, R24, 0x1, R2, P5 ;  /* 0x0000000118157824 */ /* 0x000fe200028e0602 */
[----:B------:R-:W-:Y:S01]  /*4cc0*/  IADD3 R3, P5, R17, UR4, RZ ;  /* 0x0000000411037c10 */ /* 0x000fe2000ffbe0ff */
[----:B------:R-:W-:Y:S01]  /*4cd0*/  ULDC UR4, c[0x0][0x228] ;  /* 0x00008a0000047ab9 */ /* 0x000fe20000000800 */
[----:B------:R-:W-:-:S02]  /*4ce0*/  ISETP.LT.AND P4, PT, R109, UR8, !P4 ;  /* 0x000000086d007c0c */ /* 0x000fc4000e781270 */
[----:B------:R-:W-:Y:S01]  /*4cf0*/  LEA.HI.X.SX32 R17, R17, UR5, 0x1, P5 ;  /* 0x0000000511117c11 */ /* 0x000fe2000a8f0eff */
[----:B------:R-:W-:Y:S01]  /*4d00*/  ULDC UR5, c[0x0][0x228] ;  /* 0x00008a0000057ab9 */ /* 0x000fe20000000800 */
[----:B------:R-:W-:Y:S01]  /*4d10*/  ISETP.LT.AND P5, PT, R0, UR8, !P1 ;  /* 0x0000000800007c0c */ /* 0x000fe2000cfa1270 */
[----:B------:R-:W0:Y:S01]  /*4d20*/  LDS.128 R8, [R18] ;  /* 0x0000000012087984 */ /* 0x000e220000000c00 */
[----:B------:R-:W-:Y:S06]  /*4d30*/  BAR.SYNC.DEFER_BLOCKING 0x0 ;  /* 0x0000000000007b1d */ /* 0x000fec0000010000 */
[----:B------:R1:W-:Y:S02]  /*4d40*/  STSM.16.M88.4 [R25], R28 ;  /* 0x0000001c19007844 */ /* 0x0003e40000000200 */
[----:B------:R-:W-:Y:S01]  /*4d50*/  BAR.SYNC.DEFER_BLOCKING 0x0 ;  /* 0x0000000000007b1d */ /* 0x000fe20000010000 */
[----:B-1----:R-:W-:Y:S01]  /*4d60*/  PRMT R31, R12, 0x7771, RZ ;  /* 0x000077710c1f7816 */ /* 0x002fe200000000ff */
[----:B------:R-:W-:Y:S01]  /*4d70*/  VIADD R28, R26, UR6 ;  /* 0x000000061a1c7c36 */ /* 0x000fe20008000000 */
[----:B------:R-:W-:-:S02]  /*4d80*/  SHF.R.S32.HI R30, RZ, 0x1f, R26 ;  /* 0x0000001fff1e7819 */ /* 0x000fc4000001141a */
[C---:B------:R-:W-:Y:S01]  /*4d90*/  PRMT R29, R12.reuse, 0x7772, RZ ;  /* 0x000077720c1d7816 */ /* 0x040fe200000000ff */
[----:B------:R-:W1:Y:S02]  /*4da0*/  LDS.128 R4, [R18] ;  /* 0x0000000012047984 */ /* 0x000e640000000c00 */
[----:B------:R-:W-:Y:S06]  /*4db0*/  BAR.SYNC.DEFER_BLOCKING 0x0 ;  /* 0x0000000000007b1d */ /* 0x000fec0000010000 */
[----:B------:R2:W-:Y:S02]  /*4dc0*/  STSM.16.M88.4 [R25], R32 ;  /* 0x0000002019007844 */ /* 0x0005e40000000200 */
[----:B------:R-:W-:Y:S01]  /*4dd0*/  BAR.SYNC.DEFER_BLOCKING 0x0 ;  /* 0x0000000000007b1d */ /* 0x000fe20000010000 */
[----:B--2---:R-:W-:Y:S01]  /*4de0*/  PRMT R33, R12, 0x7773, RZ ;  /* 0x000077730c217816 */ /* 0x004fe200000000ff */
[----:B------:R-:W-:Y:S01]  /*4df0*/  VIADD R12, R108, 0x6 ;  /* 0x000000066c0c7836 */ /* 0x000fe20000000000 */
[----:B------:R-:W-:-:S03]  /*4e00*/  SHF.R.S32.HI R32, RZ, 0x1f, R28 ;  /* 0x0000001fff207819 */ /* 0x000fc6000001141c */
[----:B------:R2:W-:Y:S01]  /*4e10*/  @P0 STG.E.U8 desc[UR14][R20.64], R27 ;  /* 0x0000001b14000986 */ /* 0x0005e2000c10110e */
[----:B------:R-:W-:-:S05]  /*4e20*/  IADD3 R22, P0, R23, R3, RZ ;  /* 0x0000000317167210 */ /* 0x000fca0007f1e0ff */
[----:B------:R-:W-:Y:S01]  /*4e30*/  IMAD.X R23, R24, 0x1, R17, P0 ;  /* 0x0000000118177824 */ /* 0x000fe200000e0611 */
[----:B------:R-:W-:Y:S02]  /*4e40*/  IADD3 R24, P6, R26, R16, RZ ;  /* 0x000000101a187210 */ /* 0x000fe40007fde0ff */
[----:B------:R-:W-:Y:S01]  /*4e50*/  ISETP.GE.AND P0, PT, R19, UR9, PT ;  /* 0x0000000913007c0c */ /* 0x000fe2000bf06270 */
[----:B------:R-:W-:Y:S01]  /*4e60*/  VIADD R19, R108, 0x5 ;  /* 0x000000056c137836 */ /* 0x000fe20000000000 */
[----:B------:R3:W-:Y:S01]  /*4e70*/  @P4 STG.E.U8 desc[UR14][R22.64], R31 ;  /* 0x0000001f16004986 */ /* 0x0007e2000c10110e */
[----:B------:R-:W-:Y:S01]  /*4e80*/  ISETP.LT.AND P4, PT, R109, UR8, !P1 ;  /* 0x000000086d007c0c */ /* 0x000fe2000cf81270 */
[----:B------:R-:W-:Y:S01]  /*4e90*/  IMAD.X R25, R30, 0x1, R2, P6 ;  /* 0x000000011e197824 */ /* 0x000fe200030e0602 */
[----:B--2---:R-:W-:Y:S02]  /*4ea0*/  IADD3 R20, P1, R26, R3, RZ ;  /* 0x000000031a147210 */ /* 0x004fe40007f3e0ff */
[----:B------:R-:W-:-:S02]  /*4eb0*/  ISETP.LT.AND P6, PT, R0, UR8, !P3 ;  /* 0x0000000800007c0c */ /* 0x000fc4000dfc1270 */
[----:B------:R2:W-:Y:S01]  /*4ec0*/  @P5 STG.E.U8 desc[UR14][R24.64], R29 ;  /* 0x0000001d18005986 */ /* 0x0005e2000c10110e */
[----:B------:R-:W-:Y:S01]  /*4ed0*/  IMAD.X R21, R30, 0x1, R17, P1 ;  /* 0x000000011e157824 */ /* 0x000fe200008e0611 */
[----:B------:R-:W-:Y:S02]  /*4ee0*/  IADD3 R26, P5, R28, R16, RZ ;  /* 0x000000101c1a7210 */ /* 0x000fe40007fbe0ff */
[----:B------:R-:W-:Y:S01]  /*4ef0*/  ISETP.GE.AND P1, PT, R19, UR9, PT ;  /* 0x0000000913007c0c */ /* 0x000fe2000bf26270 */
[----:B------:R-:W-:Y:S01]  /*4f00*/  VIADD R19, R108, 0x7 ;  /* 0x000000076c137836 */ /* 0x000fe20000000000 */
[----:B---3--:R-:W-:Y:S01]  /*4f10*/  PRMT R31, R13, 0x7770, RZ ;  /* 0x000077700d1f7816 */ /* 0x008fe200000000ff */
[----:B------:R3:W-:Y:S01]  /*4f20*/  @P4 STG.E.U8 desc[UR14][R20.64], R33 ;  /* 0x0000002114004986 */ /* 0x0007e2000c10110e */
[----:B------:R-:W-:Y:S01]  /*4f30*/  IMAD.X R27, R32, 0x1, R2, P5 ;  /* 0x00000001201b7824 */ /* 0x000fe200028e0602 */
[C---:B------:R-:W-:Y:S02]  /*4f40*/  ISETP.LT.AND P4, PT, R109.reuse, UR8, !P3 ;  /* 0x000000086d007c0c */ /* 0x040fe4000df81270 */
[----:B------:R-:W-:Y:S01]  /*4f50*/  ISETP.LT.AND P5, PT, R0, UR8, !P2 ;  /* 0x0000000800007c0c */ /* 0x000fe2000d7a1270 */
[C---:B--2---:R-:W-:Y:S01]  /*4f60*/  VIADD R29, R28.reuse, UR6 ;  /* 0x000000061c1d7c36 */ /* 0x044fe20008000000 */
[----:B------:R-:W-:Y:S01]  /*4f70*/  IADD3 R22, P3, R28, R3, RZ ;  /* 0x000000031c167210 */ /* 0x000fe20007f7e0ff */
[----:B------:R2:W-:Y:S01]  /*4f80*/  @P6 STG.E.U8 desc[UR14][R26.64], R31 ;  /* 0x0000001f1a006986 */ /* 0x0005e2000c10110e */
[----:B------:R-:W-:-:S02]  /*4f90*/  ISETP.LT.AND P2, PT, R109, UR8, !P2 ;  /* 0x000000086d007c0c */ /* 0x000fc4000d741270 */
[----:B------:R-:W-:Y:S01]  /*4fa0*/  SHF.R.S32.HI R28, RZ, 0x1f, R29 ;  /* 0x0000001fff1c7819 */ /* 0x000fe2000001141d */
[--C-:B------:R-:W-:Y:S01]  /*4fb0*/  IMAD.X R23, R32, 0x1, R17.reuse, P3 ;  /* 0x0000000120177824 */ /* 0x100fe200018e0611 */
[-C--:B------:R-:W-:Y:S02]  /*4fc0*/  IADD3 R24, P6, R29, R16.reuse, RZ ;  /* 0x000000101d187210 */ /* 0x080fe40007fde0ff */
[C---:B---3--:R-:W-:Y:S02]  /*4fd0*/  PRMT R33, R13.reuse, 0x7771, RZ ;  /* 0x000077710d217816 */ /* 0x048fe400000000ff */
[----:B------:R-:W-:Y:S01]  /*4fe0*/  ISETP.GE.AND P3, PT, R12, UR9, PT ;  /* 0x000000090c007c0c */ /* 0x000fe2000bf66270 */
[----:B------:R-:W-:Y:S01]  /*4ff0*/  IMAD.X R25, R28, 0x1, R2, P6 ;  /* 0x000000011c197824 */ /* 0x000fe200030e0602 */
[----:B--2---:R-:W-:Y:S01]  /*5000*/  PRMT R31, R13, 0x7772, RZ ;  /* 0x000077720d1f7816 */ /* 0x004fe200000000ff */
[----:B------:R2:W-:Y:S01]  /*5010*/  @P4 STG.E.U8 desc[UR14][R22.64], R33 ;  /* 0x0000002116004986 */ /* 0x0005e2000c10110e */
[C---:B------:R-:W-:Y:S01]  /*5020*/  IADD3 R20, P4, R29.reuse, R3, RZ ;  /* 0x000000031d147210 */ /* 0x040fe20007f9e0ff */
[----:B------:R-:W-:Y:S01]  /*5030*/  VIADD R29, R29, UR6 ;  /* 0x000000061d1d7c36 */ /* 0x000fe20008000000 */
[----:B------:R-:W-:Y:S01]  /*5040*/  PRMT R27, R13, 0x7773, RZ ;  /* 0x000077730d1b7816 */ /* 0x000fe200000000ff */
[----:B------:R3:W-:Y:S01]  /*5050*/  @P5 STG.E.U8 desc[UR14][R24.64], R31 ;  /* 0x0000001f18005986 */ /* 0x0007e2000c10110e */
[----:B------:R-:W-:Y:S01]  /*5060*/  ISETP.LT.AND P5, PT, R0, UR8, !P0 ;  /* 0x0000000800007c0c */ /* 0x000fe2000c7a1270 */
[----:B------:R-:W-:Y:S01]  /*5070*/  IMAD.X R21, R28, 0x1, R17, P4 ;  /* 0x000000011c157824 */ /* 0x000fe200020e0611 */
[----:B------:R-:W-:Y:S01]  /*5080*/  SHF.R.S32.HI R28, RZ, 0x1f, R29 ;  /* 0x0000001fff1c7819 */ /* 0x000fe2000001141d */
[C---:B------:R-:W-:Y:S01]  /*5090*/  VIADD R26, R29.reuse, UR6 ;  /* 0x000000061d1a7c36 */ /* 0x040fe20008000000 */
[----:B------:R-:W-:-:S02]  /*50a0*/  IADD3 R12, P6, R29, R16, RZ ;  /* 0x000000101d0c7210 */ /* 0x000fc40007fde0ff */
[----:B------:R-:W-:Y:S01]  /*50b0*/  ISETP.LT.AND P0, PT, R109, UR8, !P0 ;  /* 0x000000086d007c0c */ /* 0x000fe2000c701270 */
[----:B------:R4:W-:Y:S01]  /*50c0*/  @P2 STG.E.U8 desc[UR14][R20.64], R27 ;  /* 0x0000001b14002986 */ /* 0x0009e2000c10110e */
[----:B--2---:R-:W-:Y:S01]  /*50d0*/  IADD3 R22, P2, R29, R3, RZ ;  /* 0x000000031d167210 */ /* 0x004fe20007f5e0ff */
[----:B------:R-:W-:Y:S01]  /*50e0*/  IMAD.X R13, R28, 0x1, R2, P6 ;  /* 0x000000011c0d7824 */ /* 0x000fe200030e0602 */
[----:B------:R-:W-:Y:S02]  /*50f0*/  ISETP.LT.AND P6, PT, R0, UR8, !P1 ;  /* 0x0000000800007c0c */ /* 0x000fe4000cfc1270 */
[----:B---3--:R-:W-:Y:S01]  /*5100*/  PRMT R31, R14, 0x7770, RZ ;  /* 0x000077700e1f7816 */ /* 0x008fe200000000ff */
[----:B------:R-:W-:Y:S01]  /*5110*/  IMAD.X R23, R28, 0x1, R17, P2 ;  /* 0x000000011c177824 */ /* 0x000fe200010e0611 */
[----:B------:R-:W-:Y:S02]  /*5120*/  SHF.R.S32.HI R30, RZ, 0x1f, R26 ;  /* 0x0000001fff1e7819 */ /* 0x000fe4000001141a */
[----:B------:R-:W-:Y:S01]  /*5130*/  PRMT R29, R14, 0x7771, RZ ;  /* 0x000077710e1d7816 */ /* 0x000fe200000000ff */
[----:B------:R2:W-:Y:S01]  /*5140*/  @P5 STG.E.U8 desc[UR14][R12.64], R31 ;  /* 0x0000001f0c005986 */ /* 0x0005e2000c10110e */
[----:B------:R-:W-:-:S02]  /*5150*/  IADD3 R24, P5, R26, R16, RZ ;  /* 0x000000101a187210 */ /* 0x000fc40007fbe0ff */
[----:B------:R-:W-:Y:S01]  /*5160*/  ISETP.GE.AND P4, PT, R19, UR9, PT ;  /* 0x0000000913007c0c */ /* 0x000fe2000bf86270 */
[----:B------:R-:W-:Y:S01]  /*5170*/  VIADD R19, R108, 0x8 ;  /* 0x000000086c137836 */ /* 0x000fe20000000000 */
[----:B----4-:R-:W-:Y:S01]  /*5180*/  PRMT R27, R14, 0x7772, RZ ;  /* 0x000077720e1b7816 */ /* 0x010fe200000000ff */
[----:B------:R-:W-:Y:S01]  /*5190*/  IMAD.X R25, R30, 0x1, R2, P5 ;  /* 0x000000011e197824 */ /* 0x000fe200028e0602 */
[----:B------:R-:W-:Y:S01]  /*51a0*/  @P0 STG.E.U8 desc[UR14][R22.64], R29 ;  /* 0x0000001d16000986 */ /* 0x000fe2000c10110e */
[----:B------:R-:W-:Y:S02]  /*51b0*/  ISETP.LT.AND P0, PT, R109, UR8, !P1 ;  /* 0x000000086d007c0c */ /* 0x000fe4000cf01270 */
[----:B------:R-:W-:Y:S01]  /*51c0*/  ISETP.GE.AND P2, PT, R19, UR9, PT ;  /* 0x0000000913007c0c */ /* 0x000fe2000bf46270 */
[----:B------:R3:W-:Y:S01]  /*51d0*/  @P6 STG.E.U8 desc[UR14][R24.64], R27 ;  /* 0x0000001b18006986 */ /* 0x0007e2000c10110e */
[----:B--2---:R-:W-:Y:S01]  /*51e0*/  VIADD R13, R108, 0x9 ;  /* 0x000000096c0d7836 */ /* 0x004fe20000000000 */
[C---:B------:R-:W-:Y:S01]  /*51f0*/  IADD3 R12, P6, R26.reuse, R3, RZ ;  /* 0x000000031a0c7210 */ /* 0x040fe20007fde0ff */
[----:B------:R-:W-:Y:S01]  /*5200*/  VIADD R19, R26, UR6 ;  /* 0x000000061a137c36 */ /* 0x000fe20008000000 */
[----:B------:R-:W-:-:S02]  /*5210*/  ISETP.LT.AND P5, PT, R0, UR8, !P3 ;  /* 0x0000000800007c0c */ /* 0x000fc4000dfa1270 */
[----:B------:R-:W-:Y:S01]  /*5220*/  ISETP.GE.AND P1, PT, R13, UR9, PT ;  /* 0x000000090d007c0c */ /* 0x000fe2000bf26270 */
[----:B------:R-:W-:Y:S01]  /*5230*/  IMAD.X R13, R30, 0x1, R17, P6 ;  /* 0x000000011e0d7824 */ /* 0x000fe200030e0611 */
[----:B------:R-:W-:Y:S02]  /*5240*/  SHF.R.S32.HI R26, RZ, 0x1f, R19 ;  /* 0x0000001fff1a7819 */ /* 0x000fe40000011413 */
[C---:B------:R-:W-:Y:S02]  /*5250*/  IADD3 R20, P6, R19.reuse, R16, RZ ;  /* 0x0000001013147210 */ /* 0x040fe40007fde0ff */
[----:B------:R-:W-:Y:S01]  /*5260*/  PRMT R33, R14, 0x7773, RZ ;  /* 0x000077730e217816 */ /* 0x000fe200000000ff */
[----:B---3--:R-:W-:Y:S01]  /*5270*/  VIADD R24, R19, UR6 ;  /* 0x0000000613187c36 */ /* 0x008fe20008000000 */
[----:B------:R-:W-:Y:S01]  /*5280*/  PRMT R31, R15, 0x7770, RZ ;  /* 0x000077700f1f7816 */ /* 0x000fe200000000ff */
[----:B------:R-:W-:Y:S01]  /*5290*/  IMAD.X R21, R26, 0x1, R2, P6 ;  /* 0x000000011a157824 */ /* 0x000fe200030e0602 */
[----:B------:R-:W-:Y:S01]  /*52a0*/  ISETP.LT.AND P3, PT, R109, UR8, !P3 ;  /* 0x000000086d007c0c */ /* 0x000fe2000df61270 */
[----:B------:R2:W-:Y:S01]  /*52b0*/  @P0 STG.E.U8 desc[UR14][R12.64], R33 ;  /* 0x000000210c000986 */ /* 0x0005e2000c10110e */
[----:B------:R-:W-:Y:S01]  /*52c0*/  IADD3 R22, P6, R19, R3, RZ ;  /* 0x0000000313167210 */ /* 0x000fe20007fde0ff */
[----:B------:R-:W-:Y:S01]  /*52d0*/  VIADD R14, R108, 0xa ;  /* 0x0000000a6c0e7836 */ /* 0x000fe20000000000 */
[C---:B------:R-:W-:Y:S01]  /*52e0*/  PRMT R27, R15.reuse, 0x7773, RZ ;  /* 0x000077730f1b7816 */ /* 0x040fe200000000ff */
[----:B------:R-:W-:Y:S01]  /*52f0*/  @P5 STG.E.U8 desc[UR14][R20.64], R31 ;  /* 0x0000001f14005986 */ /* 0x000fe2000c10110e */
[----:B------:R-:W-:Y:S01]  /*5300*/  ISETP.LT.AND P5, PT, R0, UR8, !P4 ;  /* 0x0000000800007c0c */ /* 0x000fe2000e7a1270 */
[----:B------:R-:W-:Y:S01]  /*5310*/  IMAD.X R23, R26, 0x1, R17, P6 ;  /* 0x000000011a177824 */ /* 0x000fe200030e0611 */
[C---:B------:R-:W-:Y:S01]  /*5320*/  PRMT R29, R15.reuse, 0x7772, RZ ;  /* 0x000077720f1d7816 */ /* 0x040fe200000000ff */
[----:B------:R-:W-:Y:S01]  /*5330*/  VIADD R19, R108, 0xb ;  /* 0x0000000b6c137836 */ /* 0x000fe20000000000 */
[----:B------:R-:W-:-:S02]  /*5340*/  PRMT R25, R15, 0x7771, RZ ;  /* 0x000077710f197816 */ /* 0x000fc400000000ff */
[----:B------:R-:W-:Y:S02]  /*5350*/  SHF.R.S32.HI R15, RZ, 0x1f, R24 ;  /* 0x0000001fff0f7819 */ /* 0x000fe40000011418 */
[----:B--2---:R-:W-:Y:S01]  /*5360*/  IADD3 R12, P6, R24, R16, RZ ;  /* 0x00000010180c7210 */ /* 0x004fe20007fde0ff */
[----:B------:R2:W-:Y:S01]  /*5370*/  @P3 STG.E.U8 desc[UR14][R22.64], R25 ;  /* 0x0000001916003986 */ /* 0x0005e2000c10110e */
[----:B------:R-:W-:Y:S02]  /*5380*/  ISETP.GE.AND P0, PT, R14, UR9, PT ;  /* 0x000000090e007c0c */ /* 0x000fe4000bf06270 */
[----:B------:R-:W-:Y:S01]  /*5390*/  ISETP.LT.AND P4, PT, R109, UR8, !P4 ;  /* 0x000000086d007c0c */ /* 0x000fe2000e781270 */
[----:B------:R-:W-:Y:S01]  /*53a0*/  IMAD.X R13, R15, 0x1, R2, P6 ;  /* 0x000000010f0d7824 */ /* 0x000fe200030e0602 */
[C---:B------:R-:W-:Y:S01]  /*53b0*/  IADD3 R14, P3, R24.reuse, R3, RZ ;  /* 0x00000003180e7210 */ /* 0x040fe20007f7e0ff */
[----:B------:R-:W-:Y:S01]  /*53c0*/  VIADD R24, R24, UR6 ;  /* 0x0000000618187c36 */ /* 0x000fe20008000000 */
[----:B------:R-:W-:-:S02]  /*53d0*/  ISETP.LT.AND P6, PT, R0, UR8, !P2 ;  /* 0x0000000800007c0c */ /* 0x000fc4000d7c1270 */
[----:B------:R3:W-:Y:S01]  /*53e0*/  @P5 STG.E.U8 desc[UR14][R12.64], R29 ;  /* 0x0000001d0c005986 */ /* 0x0007e2000c10110e */
[----:B------:R-:W-:Y:S01]  /*53f0*/  IMAD.X R15, R15, 0x1, R17, P3 ;  /* 0x000000010f0f7824 */ /* 0x000fe200018e0611 */
[----:B------:R-:W-:Y:S01]  /*5400*/  SHF.R.S32.HI R26, RZ, 0x1f, R24 ;  /* 0x0000001fff1a7819 */ /* 0x000fe20000011418 */
[C---:B--2---:R-:W-:Y:S01]  /*5410*/  VIADD R25, R24.reuse, UR6 ;  /* 0x0000000618197c36 */ /* 0x044fe20008000000 */
[----:B------:R-:W-:Y:S02]  /*5420*/  IADD3 R20, P5, R24, R16, RZ ;  /* 0x0000001018147210 */ /* 0x000fe40007fbe0ff */
[----:B0-----:R-:W-:Y:S01]  /*5430*/  PRMT R31, R8, 0x7770, RZ ;  /* 0x00007770081f7816 */ /* 0x001fe200000000ff */
[----:B------:R0:W-:Y:S01]  /*5440*/  @P4 STG.E.U8 desc[UR14][R14.64], R27 ;  /* 0x0000001b0e004986 */ /* 0x0001e2000c10110e */
[----:B------:R-:W-:Y:S01]  /*5450*/  ISETP.LT.AND P4, PT, R109, UR8, !P2 ;  /* 0x000000086d007c0c */ /* 0x000fe2000d781270 */
[----:B------:R-:W-:Y:S01]  /*5460*/  IMAD.X R21, R26, 0x1, R2, P5 ;  /* 0x000000011a157824 */ /* 0x000fe200028e0602 */
[----:B------:R-:W-:-:S02]  /*5470*/  ISETP.LT.AND P5, PT, R0, UR8, !P1 ;  /* 0x0000000800007c0c */ /* 0x000fc4000cfa1270 */
[----:B---3--:R-:W-:Y:S01]  /*5480*/  IADD3 R12, P2, R24, R3, RZ ;  /* 0x00000003180c7210 */ /* 0x008fe20007f5e0ff */
[C---:B------:R-:W-:Y:S01]  /*5490*/  VIADD R24, R25.reuse, UR6 ;  /* 0x0000000619187c36 */ /* 0x040fe20008000000 */
[----:B------:R2:W-:Y:S01]  /*54a0*/  @P6 STG.E.U8 desc[UR14][R20.64], R31 ;  /* 0x0000001f14006986 */ /* 0x0005e2000c10110e */
[----:B------:R-:W-:Y:S02]  /*54b0*/  SHF.R.S32.HI R28, RZ, 0x1f, R25 ;  /* 0x0000001fff1c7819 */ /* 0x000fe40000011419 */
[----:B------:R-:W-:Y:S01]  /*54c0*/  IADD3 R22, P6, R25, R16, RZ ;  /* 0x0000001019167210 */ /* 0x000fe20007fde0ff */
[----:B------:R-:W-:Y:S01]  /*54d0*/  IMAD.X R13, R26, 0x1, R17, P2 ;  /* 0x000000011a0d7824 */ /* 0x000fe200010e0611 */
[C---:B0-----:R-:W-:Y:S02]  /*54e0*/  PRMT R27, R8.reuse, 0x7771, RZ ;  /* 0x00007771081b7816 */ /* 0x041fe400000000ff */
[----:B------:R-:W-:Y:S01]  /*54f0*/  PRMT R29, R8, 0x7772, RZ ;  /* 0x00007772081d7816 */ /* 0x000fe200000000ff */
[----:B------:R-:W-:Y:S01]  /*5500*/  IMAD.X R23, R28, 0x1, R2, P6 ;  /* 0x000000011c177824 */ /* 0x000fe200030e0602 */
[----:B------:R-:W-:Y:S01]  /*5510*/  ISETP.GE.AND P3, PT, R19, UR9, PT ;  /* 0x0000000913007c0c */ /* 0x000fe2000bf66270 */
[----:B------:R0:W-:Y:S01]  /*5520*/  @P4 STG.E.U8 desc[UR14][R12.64], R27 ;  /* 0x0000001b0c004986 */ /* 0x0001e2000c10110e */
[----:B------:R-:W-:Y:S01]  /*5530*/  VIADD R19, R108, 0xc ;  /* 0x0000000c6c137836 */ /* 0x000fe20000000000 */
[----:B------:R-:W-:-:S02]  /*5540*/  ISETP.LT.AND P6, PT, R0, UR8, !P0 ;  /* 0x0000000800007c0c */ /* 0x000fc4000c7c1270 */
[----:B------:R3:W-:Y:S01]  /*5550*/  @P5 STG.E.U8 desc[UR14][R22.64], R29 ;  /* 0x0000001d16005986 */ /* 0x0007e2000c10110e */
[----:B------:R-:W-:Y:S02]  /*5560*/  ISETP.LT.AND P5, PT, R109, UR8, !P1 ;  /* 0x000000086d007c0c */ /* 0x000fe4000cfa1270 */
[----:B------:R-:W-:Y:S02]  /*5570*/  IADD3 R14, P1, R25, R3, RZ ;  /* 0x00000003190e7210 */ /* 0x000fe40007f3e0ff */
[----:B------:R-:W-:Y:S01]  /*5580*/  ISETP.GE.AND P2, PT, R19, UR9, PT ;  /* 0x0000000913007c0c */ /* 0x000fe2000bf46270 */
[----:B------:R-:W-:Y:S01]  /*5590*/  VIADD R19, R108, 0xd ;  /* 0x0000000d6c137836 */ /* 0x000fe20000000000 */
[----:B------:R-:W-:Y:S01]  /*55a0*/  SHF.R.S32.HI R25, RZ, 0x1f, R24 ;  /* 0x0000001fff197819 */ /* 0x000fe20000011418 */
[----:B------:R-:W-:Y:S01]  /*55b0*/  IMAD.X R15, R28, 0x1, R17, P1 ;  /* 0x000000011c0f7824 */ /* 0x000fe200008e0611 */
[----:B--2---:R-:W-:Y:S02]  /*55c0*/  IADD3 R20, P4, R24, R16, RZ ;  /* 0x0000001018147210 */ /* 0x004fe40007f9e0ff */
[----:B0-----:R-:W-:Y:S01]  /*55d0*/  PRMT R27, R8, 0x7773, RZ ;  /* 0x00007773081b7816 */ /* 0x001fe200000000ff */
[----:B------:R-:W-:Y:S01]  /*55e0*/  VIADD R8, R108, 0xe ;  /* 0x0000000e6c087836 */ /* 0x000fe20000000000 */
[----:B------:R-:W-:Y:S01]  /*55f0*/  ISETP.GE.AND P1, PT, R19, UR9, PT ;  /* 0x0000000913007c0c */ /* 0x000fe2000bf26270 */
[----:B------:R-:W-:Y:S01]  /*5600*/  IMAD.X R21, R25, 0x1, R2, P4 ;  /* 0x0000000119157824 */ /* 0x000fe200020e0602 */
[----:B------:R-:W-:Y:S01]  /*5610*/  ISETP.LT.AND P4, PT, R109, UR8, !P0 ;  /* 0x000000086d007c0c */ /* 0x000fe2000c781270 */
[----:B------:R-:W-:Y:S01]  /*5620*/  @P5 STG.E.U8 desc[UR14][R14.64], R27 ;  /* 0x0000001b0e005986 */ /* 0x000fe2000c10110e */
[----:B------:R-:W-:-:S02]  /*5630*/  PRMT R19, R9, 0x7770, RZ ;  /* 0x0000777009137816 */ /* 0x000fc400000000ff */
[C---:B------:R-:W-:Y:S01]  /*5640*/  IADD3 R12, P0, R24.reuse, R3, RZ ;  /* 0x00000003180c7210 */ /* 0x040fe20007f1e0ff */
[----:B------:R-:W-:Y:S01]  /*5650*/  VIADD R24, R24, UR6 ;  /* 0x0000000618187c36 */ /* 0x000fe20008000000 */
[----:B------:R-:W-:Y:S01]  /*5660*/  ISETP.LT.AND P5, PT, R0, UR8, !P3 ;  /* 0x0000000800007c0c */ /* 0x000fe2000dfa1270 */
[----:B------:R0:W-:Y:S02]  /*5670*/  @P6 STG.E.U8 desc[UR14][R20.64], R19 ;  /* 0x0000001314006986 */ /* 0x0001e4000c10110e */
[----:B------:R-:W-:Y:S01]  /*5680*/  IMAD.X R13, R25, 0x1, R17, P0 ;  /* 0x00000001190d7824 */ /* 0x000fe200000e0611 */
[----:B------:R-:W-:Y:S02]  /*5690*/  SHF.R.S32.HI R26, RZ, 0x1f, R24 ;  /* 0x0000001fff1a7819 */ /* 0x000fe40000011418 */
[----:B---3--:R-:W-:Y:S02]  /*56a0*/  IADD3 R22, P6, R24, R16, RZ ;  /* 0x0000001018167210 */ /* 0x008fe40007fde0ff */
[----:B------:R-:W-:-:S02]  /*56b0*/  PRMT R25, R9, 0x7771, RZ ;  /* 0x0000777109197816 */ /* 0x000fc400000000ff */
[----:B------:R-:W-:Y:S01]  /*56c0*/  ISETP.GE.AND P0, PT, R8, UR9, PT ;  /* 0x0000000908007c0c */ /* 0x000fe2000bf06270 */
[----:B------:R-:W-:Y:S01]  /*56d0*/  IMAD.X R23, R26, 0x1, R2, P6 ;  /* 0x000000011a177824 */ /* 0x000fe200030e0602 */
[----:B------:R-:W-:Y:S01]  /*56e0*/  ISETP.LT.AND P6, PT, R0, UR8, !P2 ;  /* 0x0000000800007c0c */ /* 0x000fe2000d7c1270 */
[----:B------:R2:W-:Y:S01]  /*56f0*/  @P4 STG.E.U8 desc[UR14][R12.64], R25 ;  /* 0x000000190c004986 */ /* 0x0005e2000c10110e */
[----:B0-----:R-:W-:Y:S01]  /*5700*/  PRMT R21, R9, 0x7772, RZ ;  /* 0x0000777209157816 */ /* 0x001fe200000000ff */
[----:B------:R-:W-:Y:S01]  /*5710*/  VIADD R20, R24, UR6 ;  /* 0x0000000618147c36 */ /* 0x000fe20008000000 */
[----:B------:R-:W-:Y:S01]  /*5720*/  ISETP.LT.AND P4, PT, R109, UR8, !P3 ;  /* 0x000000086d007c0c */ /* 0x000fe2000df81270 */
[----:B------:R-:W-:Y:S01]  /*5730*/  VIADD R19, R108, 0xf ;  /* 0x0000000f6c137836 */ /* 0x000fe20000000000 */
[----:B------:R-:W-:Y:S01]  /*5740*/  IADD3 R14, P3, R24, R3, RZ ;  /* 0x00000003180e7210 */ /* 0x000fe20007f7e0ff */
[----:B------:R0:W-:Y:S01]  /*5750*/  @P5 STG.E.U8 desc[UR14][R22.64], R21 ;  /* 0x0000001516005986 */ /* 0x0001e2000c10110e */
[----:B------:R-:W-:-:S02]  /*5760*/  SHF.R.S32.HI R24, RZ, 0x1f, R20 ;  /* 0x0000001fff187819 */ /* 0x000fc40000011414 */
[----:B------:R-:W-:Y:S01]  /*5770*/  IADD3 R8, P5, R20, R16, RZ ;  /* 0x0000001014087210 */ /* 0x000fe20007fbe0ff */
[----:B------:R-:W-:Y:S01]  /*5780*/  IMAD.X R15, R26, 0x1, R17, P3 ;  /* 0x000000011a0f7824 */ /* 0x000fe200018e0611 */
[----:B------:R-:W-:Y:S02]  /*5790*/  PRMT R27, R10, 0x7770, RZ ;  /* 0x000077700a1b7816 */ /* 0x000fe400000000ff */
[----:B--2---:R-:W-:Y:S01]  /*57a0*/  PRMT R25, R9, 0x7773, RZ ;  /* 0x0000777309197816 */ /* 0x004fe200000000ff */
[----:B------:R-:W-:Y:S01]  /*57b0*/  IMAD.X R9, R24, 0x1, R2, P5 ;  /* 0x0000000118097824 */ /* 0x000fe200028e0602 */
[----:B------:R-:W-:Y:S02]  /*57c0*/  ISETP.LT.AND P5, PT, R109, UR8, !P2 ;  /* 0x000000086d007c0c */ /* 0x000fe4000d7a1270 */
[C---:B------:R-:W-:Y:S01]  /*57d0*/  IADD3 R12, P2, R20.reuse, R3, RZ ;  /* 0x00000003140c7210 */ /* 0x040fe20007f5e0ff */
[----:B0-----:R-:W-:Y:S01]  /*57e0*/  VIADD R22, R20, UR6 ;  /* 0x0000000614167c36 */ /* 0x001fe20008000000 */
[----:B------:R0:W-:Y:S01]  /*57f0*/  @P4 STG.E.U8 desc[UR14][R14.64], R25 ;  /* 0x000000190e004986 */ /* 0x0001e2000c10110e */
[----:B------:R-:W-:Y:S01]  /*5800*/  ISETP.GE.AND P3, PT, R19, UR9, PT ;  /* 0x0000000913007c0c */ /* 0x000fe2000bf66270 */
[----:B------:R-:W-:-:S02]  /*5810*/  VIADD R19, R108, 0x10 ;  /* 0x000000106c137836 */ /* 0x000fc40000000000 */
[----:B------:R2:W-:Y:S01]  /*5820*/  @P6 STG.E.U8 desc[UR14][R8.64], R27 ;  /* 0x0000001b08006986 */ /* 0x0005e2000c10110e */
[----:B------:R-:W-:Y:S01]  /*5830*/  ISETP.LT.AND P6, PT, R0, UR8, !P1 ;  /* 0x0000000800007c0c */ /* 0x000fe2000cfc1270 */
[----:B------:R-:W-:Y:S01]  /*5840*/  IMAD.X R13, R24, 0x1, R17, P2 ;  /* 0x00000001180d7824 */ /* 0x000fe200010e0611 */
[----:B------:R-:W-:Y:S02]  /*5850*/  SHF.R.S32.HI R23, RZ, 0x1f, R22 ;  /* 0x0000001fff177819 */ /* 0x000fe40000011416 */
[----:B------:R-:W-:Y:S02]  /*5860*/  IADD3 R20, P4, R22, R16, RZ ;  /* 0x0000001016147210 */ /* 0x000fe40007f9e0ff */
[----:B------:R-:W-:Y:S01]  /*5870*/  ISETP.GE.AND P2, PT, R19, UR9, PT ;  /* 0x0000000913007c0c */ /* 0x000fe2000bf46270 */
[----:B0-----:R-:W-:Y:S01]  /*5880*/  VIADD R15, R108, 0x11 ;  /* 0x000000116c0f7836 */ /* 0x001fe20000000000 */
[----:B------:R-:W-:Y:S01]  /*5890*/  PRMT R25, R10, 0x7771, RZ ;  /* 0x000077710a197816 */ /* 0x000fe200000000ff */
[----:B------:R-:W-:Y:S01]  /*58a0*/  IMAD.X R21, R23, 0x1, R2, P4 ;  /* 0x0000000117157824 */ /* 0x000fe200020e0602 */
[----:B------:R-:W-:-:S02]  /*58b0*/  ISETP.LT.AND P4, PT, R109, UR8, !P1 ;  /* 0x000000086d007c0c */ /* 0x000fc4000cf81270 */
[----:B------:R-:W-:Y:S01]  /*58c0*/  PRMT R19, R10, 0x7772, RZ ;  /* 0x000077720a137816 */ /* 0x000fe200000000ff */
[----:B------:R-:W-:Y:S01]  /*58d0*/  @P5 STG.E.U8 desc[UR14][R12.64], R25 ;  /* 0x000000190c005986 */ /* 0x000fe2000c10110e */
[C---:B--2---:R-:W-:Y:S01]  /*58e0*/  IADD3 R8, P1, R22.reuse, R3, RZ ;  /* 0x0000000316087210 */ /* 0x044fe20007f3e0ff */
[----:B------:R-:W-:Y:S01]  /*58f0*/  VIADD R22, R22, UR6 ;  /* 0x0000000616167c36 */ /* 0x000fe20008000000 */
[----:B------:R-:W-:Y:S01]  /*5900*/  ISETP.LT.AND P5, PT, R0, UR8, !P0 ;  /* 0x0000000800007c0c */ /* 0x000fe2000c7a1270 */
[----:B------:R0:W-:Y:S01]  /*5910*/  @P6 STG.E.U8 desc[UR14][R20.64], R19 ;  /* 0x0000001314006986 */ /* 0x0001e2000c10110e */
[----:B------:R-:W-:Y:S01]  /*5920*/  PRMT R27, R11, 0x7770, RZ ;  /* 0x000077700b1b7816 */ /* 0x000fe200000000ff */
[----:B------:R-:W-:Y:S01]  /*5930*/  IMAD.X R9, R23, 0x1, R17, P1 ;  /* 0x0000000117097824 */ /* 0x000fe200008e0611 */
[----:B------:R-:W-:Y:S02]  /*5940*/  SHF.R.S32.HI R24, RZ, 0x1f, R22 ;  /* 0x0000001fff187819 */ /* 0x000fe40000011416 */
[----:B------:R-:W-:-:S02]  /*5950*/  IADD3 R14, P6, R22, R16, RZ ;  /* 0x00000010160e7210 */ /* 0x000fc40007fde0ff */
[----:B------:R-:W-:Y:S01]  /*5960*/  PRMT R23, R10, 0x7773, RZ ;  /* 0x000077730a177816 */ /* 0x000fe200000000ff */
[----:B------:R-:W-:Y:S01]  /*5970*/  VIADD R10, R108, 0x12 ;  /* 0x000000126c0a7836 */ /* 0x000fe20000000000 */
[----:B------:R-:W-:Y:S01]  /*5980*/  ISETP.GE.AND P1, PT, R15, UR9, PT ;  /* 0x000000090f007c0c */ /* 0x000fe2000bf26270 */
[----:B------:R-:W-:Y:S01]  /*5990*/  IMAD.X R15, R24, 0x1, R2, P6 ;  /* 0x00000001180f7824 */ /* 0x000fe200030e0602 */
[----:B------:R-:W-:Y:S01]  /*59a0*/  ISETP.LT.AND P0, PT, R109, UR8, !P0 ;  /* 0x000000086d007c0c */ /* 0x000fe2000c701270 */
[----:B0-----:R-:W-:Y:S01]  /*59b0*/  VIADD R19, R22, UR6 ;  /* 0x0000000616137c36 */ /* 0x001fe20008000000 */
[----:B------:R-:W-:Y:S01]  /*59c0*/  ISETP.LT.AND P6, PT, R0, UR8, !P3 ;  /* 0x0000000800007c0c */ /* 0x000fe2000dfc1270 */
[----:B------:R0:W-:Y:S01]  /*59d0*/  @P4 STG.E.U8 desc[UR14][R8.64], R23 ;  /* 0x0000001708004986 */ /* 0x0001e2000c10110e */
[----:B------:R-:W-:Y:S01]  /*59e0*/  IADD3 R12, P4, R22, R3, RZ ;  /* 0x00000003160c7210 */ /* 0x000fe20007f9e0ff */
[C---:B------:R-:W-:Y:S01]  /*59f0*/  VIADD R22, R19.reuse, UR6 ;  /* 0x0000000613167c36 */ /* 0x040fe20008000000 */
[----:B------:R-:W-:Y:S01]  /*5a00*/  SHF.R.S32.HI R26, RZ, 0x1f, R19 ;  /* 0x0000001fff1a7819 */ /* 0x000fe20000011413 */
[----:B------:R2:W-:Y:S01]  /*5a10*/  @P5 STG.E.U8 desc[UR14][R14.64], R27 ;  /* 0x0000001b0e005986 */ /* 0x0005e2000c10110e */
[----:B------:R-:W-:Y:S01]  /*5a20*/  IADD3 R20, P5, R19, R16, RZ ;  /* 0x0000001013147210 */ /* 0x000fe20007fbe0ff */
[----:B------:R-:W-:Y:S01]  /*5a30*/  IMAD.X R13, R24, 0x1, R17, P4 ;  /* 0x00000001180d7824 */ /* 0x000fe200020e0611 */
[----:B------:R-:W-:-:S02]  /*5a40*/  PRMT R25, R11, 0x7771, RZ ;  /* 0x000077710b197816 */ /* 0x000fc400000000ff */
[----:B------:R-:W-:Y:S01]  /*5a50*/  ISETP.GE.AND P4, PT, R10, UR9, PT ;  /* 0x000000090a007c0c */ /* 0x000fe2000bf86270 */
[----:B------:R-:W-:Y:S01]  /*5a60*/  IMAD.X R21, R26, 0x1, R2, P5 ;  /* 0x000000011a157824 */ /* 0x000fe200028e0602 */
[----:B------:R-:W-:Y:S01]  /*5a70*/  ISETP.LT.AND P5, PT, R109, UR8, !P3 ;  /* 0x000000086d007c0c */ /* 0x000fe2000dfa1270 */
[----:B------:R3:W-:Y:S01]  /*5a80*/  @P0 STG.E.U8 desc[UR14][R12.64], R25 ;  /* 0x000000190c000986 */ /* 0x0007e2000c10110e */
[----:B0-----:R-:W-:Y:S02]  /*5a90*/  PRMT R23, R11, 0x7772, RZ ;  /* 0x000077720b177816 */ /* 0x001fe400000000ff */
[----:B------:R-:W-:Y:S01]  /*5aa0*/  SHF.R.S32.HI R24, RZ, 0x1f, R22 ;  /* 0x0000001fff187819 */ /* 0x000fe20000011416 */
[----:B--2---:R-:W-:Y:S01]  /*5ab0*/  VIADD R14, R108, 0x13 ;  /* 0x000000136c0e7836 */ /* 0x004fe20000000000 */
[----:B------:R-:W-:Y:S01]  /*5ac0*/  IADD3 R10, P3, R22, R16, RZ ;  /* 0x00000010160a7210 */ /* 0x000fe20007f7e0ff */
[----:B------:R1:W-:Y:S01]  /*5ad0*/  @P6 STG.E.U8 desc[UR14][R20.64], R23 ;  /* 0x0000001714006986 */ /* 0x0003e2000c10110e */
[----:B------:R-:W-:Y:S01]  /*5ae0*/  ISETP.LT.AND P6, PT, R0, UR8, !P2 ;  /* 0x0000000800007c0c */ /* 0x000fe2000d7c1270 */
[----:B------:R-:W-:Y:S01]  /*5af0*/  VIADD R15, R108, 0x14 ;  /* 0x000000146c0f7836 */ /* 0x000fe20000000000 */
[----:B------:R-:W-:-:S02]  /*5b00*/  IADD3 R8, P0, R19, R3, RZ ;  /* 0x0000000313087210 */ /* 0x000fc40007f1e0ff */
[----:B------:R-:W-:Y:S01]  /*5b10*/  PRMT R19, R11, 0x7773, RZ ;  /* 0x000077730b137816 */ /* 0x000fe200000000ff */
[----:B------:R-:W-:Y:S01]  /*5b20*/  IMAD.X R11, R24, 0x1, R2, P3 ;  /* 0x00000001180b7824 */ /* 0x000fe200018e0602 */
[C---:B------:R-:W-:Y:S01]  /*5b30*/  ISETP.LT.AND P3, PT, R109.reuse, UR8, !P2 ;  /* 0x000000086d007c0c */ /* 0x040fe2000d761270 */
[--C-:B------:R-:W-:Y:S01]  /*5b40*/  IMAD.X R9, R26, 0x1, R17.reuse, P0 ;  /* 0x000000011a097824 */ /* 0x100fe200000e0611 */
[C---:B---3--:R-:W-:Y:S01]  /*5b50*/  IADD3 R12, P2, R22.reuse, R3, RZ ;  /* 0x00000003160c7210 */ /* 0x048fe20007f5e0ff */
[----:B------:R-:W-:Y:S01]  /*5b60*/  VIADD R22, R22, UR6 ;  /* 0x0000000616167c36 */ /* 0x000fe20008000000 */
[----:B------:R-:W-:Y:S02]  /*5b70*/  ISETP.GE.AND P0, PT, R14, UR9, PT ;  /* 0x000000090e007c0c */ /* 0x000fe4000bf06270 */
[----:B-1----:R-:W-:Y:S01]  /*5b80*/  PRMT R23, R4, 0x7770, RZ ;  /* 0x0000777004177816 */ /* 0x002fe200000000ff */
[----:B------:R0:W-:Y:S01]  /*5b90*/  @P5 STG.E.U8 desc[UR14][R8.64], R19 ;  /* 0x0000001308005986 */ /* 0x0001e2000c10110e */
[----:B------:R-:W-:Y:S01]  /*5ba0*/  ISETP.LT.AND P5, PT, R0, UR8, !P1 ;  /* 0x0000000800007c0c */ /* 0x000fe2000cfa1270 */
[----:B------:R-:W-:Y:S01]  /*5bb0*/  IMAD.X R13, R24, 0x1, R17, P2 ;  /* 0x00000001180d7824 */ /* 0x000fe200010e0611 */
[----:B------:R-:W-:Y:S01]  /*5bc0*/  PRMT R21, R4, 0x7771, RZ ;  /* 0x0000777104157816 */ /* 0x000fe200000000ff */
[----:B------:R1:W-:Y:S01]  /*5bd0*/  @P6 STG.E.U8 desc[UR14][R10.64], R23 ;  /* 0x000000170a006986 */ /* 0x0003e2000c10110e */
[----:B------:R-:W-:Y:S01]  /*5be0*/  SHF.R.S32.HI R24, RZ, 0x1f, R22 ;  /* 0x0000001fff187819 */ /* 0x000fe20000011416 */
[C---:B------:R-:W-:Y:S01]  /*5bf0*/  VIADD R20, R22.reuse, UR6 ;  /* 0x0000000616147c36 */ /* 0x040fe20008000000 */
[----:B------:R-:W-:Y:S01]  /*5c00*/  IADD3 R14, P6, R22, R16, RZ ;  /* 0x00000010160e7210 */ /* 0x000fe20007fde0ff */
[----:B------:R2:W-:Y:S01]  /*5c10*/  @P3 STG.E.U8 desc[UR14][R12.64], R21 ;  /* 0x000000150c003986 */ /* 0x0005e2000c10110e */
[----:B------:R-:W-:-:S02]  /*5c20*/  ISETP.LT.AND P3, PT, R109, UR8, !P1 ;  /* 0x000000086d007c0c */ /* 0x000fc4000cf61270 */
[----:B------:R-:W-:Y:S01]  /*5c30*/  ISETP.GE.AND P2, PT, R15, UR9, PT ;  /* 0x000000090f007c0c */ /* 0x000fe2000bf46270 */
[----:B------:R-:W-:Y:S01]  /*5c40*/  IMAD.X R15, R24, 0x1, R2, P6 ;  /* 0x00000001180f7824 */ /* 0x000fe200030e0602 */
[----:B------:R-:W-:Y:S01]  /*5c50*/  PRMT R25, R4, 0x7772, RZ ;  /* 0x0000777204197816 */ /* 0x000fe200000000ff */
[----:B0-----:R-:W-:Y:S01]  /*5c60*/  VIADD R19, R108, 0x15 ;  /* 0x000000156c137836 */ /* 0x001fe20000000000 */
[----:B------:R-:W-:Y:S02]  /*5c70*/  IADD3 R8, P1, R22, R3, RZ ;  /* 0x0000000316087210 */ /* 0x000fe40007f3e0ff */
[----:B------:R-:W-:Y:S01]  /*5c80*/  ISETP.LT.AND P6, PT, R0, UR8, !P4 ;  /* 0x0000000800007c0c */ /* 0x000fe2000e7c1270 */
[----:B------:R0:W-:Y:S01]  /*5c90*/  @P5 STG.E.U8 desc[UR14][R14.64], R25 ;  /* 0x000000190e005986 */ /* 0x0001e2000c10110e */
[----:B------:R-:W-:Y:S01]  /*5ca0*/  SHF.R.S32.HI R22, RZ, 0x1f, R20 ;  /* 0x0000001fff167819 */ /* 0x000fe20000011414 */
[----:B------:R-:W-:Y:S01]  /*5cb0*/  IMAD.X R9, R24, 0x1, R17, P1 ;  /* 0x0000000118097824 */ /* 0x000fe200008e0611 */
[----:B-1----:R-:W-:-:S02]  /*5cc0*/  IADD3 R10, P5, R20, R16, RZ ;  /* 0x00000010140a7210 */ /* 0x002fc40007fbe0ff */
[----:B------:R-:W-:Y:S01]  /*5cd0*/  PRMT R23, R4, 0x7773, RZ ;  /* 0x0000777304177816 */ /* 0x000fe200000000ff */
[----:B------:R-:W-:Y:S01]  /*5ce0*/  VIADD R4, R108, 0x16 ;  /* 0x000000166c047836 */ /* 0x000fe20000000000 */
[----:B------:R-:W-:Y:S01]  /*5cf0*/  ISETP.LT.AND P4, PT, R109, UR4, !P4 ;  /* 0x000000046d007c0c */ /* 0x000fe2000e781270 */
[----:B------:R-:W-:Y:S01]  /*5d00*/  IMAD.X R11, R22, 0x1, R2, P5 ;  /* 0x00000001160b7824 */ /* 0x000fe200028e0602 */
[----:B--2---:R-:W-:Y:S01]  /*5d10*/  PRMT R21, R5, 0x7770, RZ ;  /* 0x0000777005157816 */ /* 0x004fe200000000ff */
[----:B------:R1:W-:Y:S01]  /*5d20*/  @P3 STG.E.U8 desc[UR14][R8.64], R23 ;  /* 0x0000001708003986 */ /* 0x0003e2000c10110e */
[C---:B------:R-:W-:Y:S01]  /*5d30*/  IADD3 R12, P3, R20.reuse, R3, RZ ;  /* 0x00000003140c7210 */ /* 0x040fe20007f7e0ff */
[----:B0-----:R-:W-:Y:S01]  /*5d40*/  VIADD R14, R20, UR6 ;  /* 0x00000006140e7c36 */ /* 0x001fe20008000000 */
[----:B------:R-:W-:Y:S01]  /*5d50*/  ISETP.LT.AND P5, PT, R0, UR5, !P0 ;  /* 0x0000000500007c0c */ /* 0x000fe2000c7a1270 */
[----:B------:R0:W-:Y:S01]  /*5d60*/  @P6 STG.E.U8 desc[UR14][R10.64], R21 ;  /* 0x000000150a006986 */ /* 0x0001e2000c10110e */
[----:B------:R-:W-:Y:S01]  /*5d70*/  ULDC UR4, c[0x0][0x228] ;  /* 0x00008a0000047ab9 */ /* 0x000fe20000000800 */
[----:B------:R-:W-:Y:S01]  /*5d80*/  IMAD.X R13, R22, 0x1, R17, P3 ;  /* 0x00000001160d7824 */ /* 0x000fe200018e0611 */
[----:B------:R-:W-:Y:S01]  /*5d90*/  SHF.R.S32.HI R15, RZ, 0x1f, R14 ;  /* 0x0000001fff0f7819 */ /* 0x000fe2000001140e */
[----:B------:R-:W-:Y:S01]  /*5da0*/  ULDC UR5, c[0x0][0x228] ;  /* 0x00008a0000057ab9 */ /* 0x000fe20000000800 */
[----:B------:R-:W-:-:S02]  /*5db0*/  ISETP.GE.AND P1, PT, R19, UR9, PT ;  /* 0x0000000913007c0c */ /* 0x000fc4000bf26270 */
[C---:B------:R-:W-:Y:S02]  /*5dc0*/  PRMT R19, R5.reuse, 0x7772, RZ ;  /* 0x0000777205137816 */ /* 0x040fe400000000ff */
[----:B-1----:R-:W-:Y:S02]  /*5dd0*/  IADD3 R8, P6, R14, R16, RZ ;  /* 0x000000100e087210 */ /* 0x002fe40007fde0ff */
[----:B------:R-:W-:Y:S01]  /*5de0*/  ISETP.GE.AND P3, PT, R4, UR9, PT ;  /* 0x0000000904007c0c */ /* 0x000fe2000bf66270 */
[----:B------:R-:W-:Y:S01]  /*5df0*/  VIADD R4, R108, 0x17 ;  /* 0x000000176c047836 */ /* 0x000fe20000000000 */
[----:B0-----:R-:W-:Y:S01]  /*5e00*/  PRMT R21, R5, 0x7771, RZ ;  /* 0x0000777105157816 */ /* 0x001fe200000000ff */
[----:B------:R-:W-:Y:S01]  /*5e10*/  IMAD.X R9, R15, 0x1, R2, P6 ;  /* 0x000000010f097824 */ /* 0x000fe200030e0602 */
[----:B------:R-:W-:-:S03]  /*5e20*/  PRMT R23, R6, 0x7771, RZ ;  /* 0x0000777106177816 */ /* 0x000fc600000000ff */
[----:B------:R0:W-:Y:S01]  /*5e30*/  @P4 STG.E.U8 desc[UR14][R12.64], R21 ;  /* 0x000000150c004986 */ /* 0x0001e2000c10110e */
[----:B------:R-:W-:Y:S01]  /*5e40*/  ISETP.LT.AND P4, PT, R109, UR4, !P0 ;  /* 0x000000046d007c0c */ /* 0x000fe2000c781270 */
[----:B------:R-:W-:Y:S01]  /*5e50*/  ULDC UR4, c[0x0][0x228] ;  /* 0x00008a0000047ab9 */ /* 0x000fe20000000800 */
[----:B------:R-:W-:Y:S01]  /*5e60*/  IADD3 R10, P0, R14, R3, RZ ;  /* 0x000000030e0a7210 */ /* 0x000fe20007f1e0ff */
[----:B------:R1:W-:Y:S01]  /*5e70*/  @P5 STG.E.U8 desc[UR14][R8.64], R19 ;  /* 0x0000001308005986 */ /* 0x0003e2000c10110e */
[----:B------:R-:W-:Y:S01]  /*5e80*/  ISETP.LT.AND P5, PT, R0, UR4, !P2 ;  /* 0x0000000400007c0c */ /* 0x000fe2000d7a1270 */
[----:B------:R-:W-:Y:S01]  /*5e90*/  VIADD R14, R14, UR6 ;  /* 0x000000060e0e7c36 */ /* 0x000fe20008000000 */
[----:B------:R-:W-:Y:S01]  /*5ea0*/  ULDC UR4, c[0x0][0x228] ;  /* 0x00008a0000047ab9 */ /* 0x000fe20000000800 */
[----:B------:R-:W-:Y:S01]  /*5eb0*/  IMAD.X R11, R15, 0x1, R17, P0 ;  /* 0x000000010f0b7824 */ /* 0x000fe200000e0611 */
[----:B------:R-:W-:Y:S02]  /*5ec0*/  PRMT R15, R5, 0x7773, RZ ;  /* 0x00007773050f7816 */ /* 0x000fe400000000ff */
[----:B------:R-:W-:-:S02]  /*5ed0*/  ISETP.GE.AND P0, PT, R4, UR9, PT ;  /* 0x0000000904007c0c */ /* 0x000fc4000bf06270 */
[----:B0-----:R-:W-:Y:S01]  /*5ee0*/  SHF.R.S32.HI R13, RZ, 0x1f, R14 ;  /* 0x0000001fff0d7819 */ /* 0x001fe2000001140e */
[----:B------:R0:W-:Y:S01]  /*5ef0*/  @P4 STG.E.U8 desc[UR14][R10.64], R15 ;  /* 0x0000000f0a004986 */ /* 0x0001e2000c10110e */
[----:B------:R-:W-:Y:S01]  /*5f00*/  ISETP.LT.AND P4, PT, R109, UR4, !P2 ;  /* 0x000000046d007c0c */ /* 0x000fe2000d781270 */
[C---:B-1----:R-:W-:Y:S01]  /*5f10*/  VIADD R9, R14.reuse, UR6 ;  /* 0x000000060e097c36 */ /* 0x042fe20008000000 */
[-C--:B------:R-:W-:Y:S01]  /*5f20*/  IADD3 R4, P6, R14, R16.reuse, RZ ;  /* 0x000000100e047210 */ /* 0x080fe20007fde0ff */
[----:B------:R-:W-:Y:S01]  /*5f30*/  VIADD R8, R108, 0x18 ;  /* 0x000000186c087836 */ /* 0x000fe20000000000 */
[-C--:B------:R-:W-:Y:S01]  /*5f40*/  IADD3 R12, P2, R14, R3.reuse, RZ ;  /* 0x000000030e0c7210 */ /* 0x080fe20007f5e0ff */
[----:B------:R-:W-:Y:S01]  /*5f50*/  ULDC UR4, c[0x0][0x228] ;  /* 0x00008a0000047ab9 */ /* 0x000fe20000000800 */
[----:B------:R-:W-:Y:S01]  /*5f60*/  PRMT R19, R6, 0x7770, RZ ;  /* 0x0000777006137816 */ /* 0x000fe200000000ff */
[C-C-:B------:R-:W-:Y:S01]  /*5f70*/  IMAD.X R5, R13.reuse, 0x1, R2.reuse, P6 ;  /* 0x000000010d057824 */ /* 0x140fe200030e0602 */
[----:B------:R-:W-:Y:S01]  /*5f80*/  ISETP.LT.AND P6, PT, R0, UR5, !P1 ;  /* 0x0000000500007c0c */ /* 0x000fe2000cfc1270 */
[----:B------:R-:W-:Y:S01]  /*5f90*/  IMAD.X R13, R13, 0x1, R17, P2 ;  /* 0x000000010d0d7824 */ /* 0x000fe200010e0611 */
[----:B------:R-:W-:Y:S01]  /*5fa0*/  SHF.R.S32.HI R22, RZ, 0x1f, R9 ;  /* 0x0000001fff167819 */ /* 0x000fe20000011409 */
[C---:B------:R-:W-:Y:S01]  /*5fb0*/  VIADD R20, R9.reuse, UR6 ;  /* 0x0000000609147c36 */ /* 0x040fe20008000000 */
[----:B------:R1:W-:Y:S01]  /*5fc0*/  @P5 STG.E.U8 desc[UR14][R4.64], R19 ;  /* 0x0000001304005986 */ /* 0x0003e2000c10110e */
[-C--:B------:R-:W-:Y:S01]  /*5fd0*/  IADD3 R14, P5, R9, R16.reuse, RZ ;  /* 0x00000010090e7210 */ /* 0x080fe20007fbe0ff */
[----:B------:R-:W-:Y:S01]  /*5fe0*/  ULDC UR5, c[0x0][0x228] ;  /* 0x00008a0000057ab9 */ /* 0x000fe20000000800 */
[----:B------:R-:W-:Y:S01]  /*5ff0*/  ISETP.GE.AND P2, PT, R8, UR9, PT ;  /* 0x0000000908007c0c */ /* 0x000fe2000bf46270 */
[----:B------:R2:W-:Y:S01]  /*6000*/  @P4 STG.E.U8 desc[UR14][R12.64], R23 ;  /* 0x000000170c004986 */ /* 0x0005e2000c10110e */
[----:B------:R-:W-:Y:S01]  /*6010*/  ISETP.LT.AND P4, PT, R109, UR4, !P1 ;  /* 0x000000046d007c0c */ /* 0x000fe2000cf81270 */
[----:B0-----:R-:W-:Y:S01]  /*6020*/  IMAD.X R15, R22, 0x1, R2, P5 ;  /* 0x00000001160f7824 */ /* 0x001fe200028e0602 */
[----:B------:R-:W-:Y:S01]  /*6030*/  PRMT R21, R6, 0x7772, RZ ;  /* 0x0000777206157816 */ /* 0x000fe200000000ff */
[----:B------:R-:W-:Y:S01]  /*6040*/  ULDC UR4, c[0x0][0x228] ;  /* 0x00008a0000047ab9 */ /* 0x000fe20000000800 */
[----:B------:R-:W-:Y:S01]  /*6050*/  ISETP.LT.AND P5, PT, R0, UR5, !P3 ;  /* 0x0000000500007c0c */ /* 0x000fe2000dfa1270 */
[----:B------:R-:W-:Y:S01]  /*6060*/  ULDC UR5, c[0x0][0x228] ;  /* 0x00008a0000057ab9 */ /* 0x000fe20000000800 */
[----:B------:R-:W-:Y:S01]  /*6070*/  SHF.R.S32.HI R24, RZ, 0x1f, R20 ;  /* 0x0000001fff187819 */ /* 0x000fe20000011414 */
[----:B------:R0:W-:Y:S01]  /*6080*/  @P6 STG.E.U8 desc[UR14][R14.64], R21 ;  /* 0x000000150e006986 */ /* 0x0001e2000c10110e */
[-C--:B-1----:R-:W-:Y:S01]  /*6090*/  IADD3 R4, P1, R9, R3.reuse, RZ ;  /* 0x0000000309047210 */ /* 0x082fe20007f3e0ff */
[----:B------:R-:W-:Y:S01]  /*60a0*/  VIADD R19, R108, 0x19 ;  /* 0x000000196c137836 */ /* 0x000fe20000000000 */
[----:B------:R-:W-:Y:S01]  /*60b0*/  ISETP.LT.AND P3, PT, R109, UR4, !P3 ;  /* 0x000000046d007c0c */ /* 0x000fe2000df61270 */
[----:B------:R1:W3:Y:S01]  /*60c0*/  LDS.128 R8, [R18] ;  /* 0x0000000012087984 */ /* 0x0002e20000000c00 */
[----:B--2---:R-:W-:Y:S01]  /*60d0*/  IADD3 R12, P6, R20, R16, RZ ;  /* 0x00000010140c7210 */ /* 0x004fe20007fde0ff */
[----:B------:R-:W-:Y:S01]  /*60e0*/  IMAD.X R5, R22, 0x1, R17, P1 ;  /* 0x0000000116057824 */ /* 0x000fe200008e0611 */
[----:B------:R-:W-:Y:S01]  /*60f0*/  PRMT R23, R6, 0x7773, RZ ;  /* 0x0000777306177816 */ /* 0x000fe200000000ff */
[----:B------:R-:W-:Y:S01]  /*6100*/  ULDC UR4, c[0x0][0x228] ;  /* 0x00008a0000047ab9 */ /* 0x000fe20000000800 */
[----:B------:R-:W-:Y:S01]  /*6110*/  ISETP.GE.AND P1, PT, R19, UR9, PT ;  /* 0x0000000913007c0c */ /* 0x000fe2000bf26270 */
[----:B------:R-:W-:Y:S01]  /*6120*/  IMAD.X R13, R24, 0x1, R2, P6 ;  /* 0x00000001180d7824 */ /* 0x000fe200030e0602 */
[C---:B------:R-:W-:Y:S01]  /*6130*/  PRMT R19, R7.reuse, 0x7771, RZ ;  /* 0x0000777107137816 */ /* 0x040fe200000000ff */
[----:B------:R2:W-:Y:S01]  /*6140*/  @P4 STG.E.U8 desc[UR14][R4.64], R23 ;  /* 0x0000001704004986 */ /* 0x0005e2000c10110e */
[----:B0-----:R-:W-:Y:S01]  /*6150*/  PRMT R21, R7, 0x7770, RZ ;  /* 0x0000777007157816 */ /* 0x001fe200000000ff */
[----:B------:R-:W-:Y:S01]  /*6160*/  VIADD R6, R108, 0x1a ;  /* 0x0000001a6c067836 */ /* 0x000fe20000000000 */
[C---:B------:R-:W-:Y:S01]  /*6170*/  IADD3 R14, P4, R20.reuse, R3, RZ ;  /* 0x00000003140e7210 */ /* 0x040fe20007f9e0ff */
[----:B------:R-:W-:-:S02]  /*6180*/  VIADD R20, R20, UR6 ;  /* 0x0000000614147c36 */ /* 0x000fc40008000000 */
[----:B------:R0:W-:Y:S01]  /*6190*/  @P5 STG.E.U8 desc[UR14][R12.64], R21 ;  /* 0x000000150c005986 */ /* 0x0001e2000c10110e */
[----:B------:R-:W-:Y:S01]  /*61a0*/  ISETP.LT.AND P5, PT, R0, UR4, !P0 ;  /* 0x0000000400007c0c */ /* 0x000fe2000c7a1270 */
[----:B------:R-:W-:Y:S01]  /*61b0*/  IMAD.X R15, R24, 0x1, R17, P4 ;  /* 0x00000001180f7824 */ /* 0x000fe200020e0611 */
[----:B------:R-:W-:Y:S01]  /*61c0*/  SHF.R.S32.HI R22, RZ, 0x1f, R20 ;  /* 0x0000001fff167819 */ /* 0x000fe20000011414 */
[----:B------:R-:W-:Y:S01]  /*61d0*/  ULDC UR4, c[0x0][0x228] ;  /* 0x00008a0000047ab9 */ /* 0x000fe20000000800 */
[C---:B-1----:R-:W-:Y:S01]  /*61e0*/  VIADD R18, R20.reuse, UR6 ;  /* 0x0000000614127c36 */ /* 0x042fe20008000000 */
[----:B--2---:R-:W-:Y:S01]  /*61f0*/  IADD3 R4, P6, R20, R16, RZ ;  /* 0x0000001014047210 */ /* 0x004fe20007fde0ff */
[----:B------:R1:W-:Y:S01]  /*6200*/  @P3 STG.E.U8 desc[UR14][R14.64], R19 ;  /* 0x000000130e003986 */ /* 0x0003e2000c10110e */
[----:B------:R-:W-:Y:S01]  /*6210*/  ISETP.LT.AND P0, PT, R109, UR4, !P0 ;  /* 0x000000046d007c0c */ /* 0x000fe2000c701270 */
[----:B------:R-:W-:Y:S01]  /*6220*/  ULDC UR4, c[0x0][0x228] ;  /* 0x00008a0000047ab9 */ /* 0x000fe20000000800 */
[----:B------:R-:W-:Y:S01]  /*6230*/  ISETP.LT.AND P3, PT, R0, UR5, !P2 ;  /* 0x0000000500007c0c */ /* 0x000fe2000d761270 */
[----:B------:R-:W-:Y:S01]  /*6240*/  IMAD.X R5, R22, 0x1, R2, P6 ;  /* 0x0000000116057824 */ /* 0x000fe200030e0602 */
[----:B0-----:R-:W-:Y:S01]  /*6250*/  PRMT R21, R7, 0x7772, RZ ;  /* 0x0000777207157816 */ /* 0x001fe200000000ff */
[----:B------:R-:W-:Y:S01]  /*6260*/  ULDC UR5, c[0x0][0x228] ;  /* 0x00008a0000057ab9 */ /* 0x000fe20000000800 */
[----:B------:R-:W-:-:S02]  /*6270*/  ISETP.GE.AND P4, PT, R6, UR9, PT ;  /* 0x0000000906007c0c */ /* 0x000fc4000bf86270 */
[----:B------:R-:W-:Y:S01]  /*6280*/  IADD3 R6, P6, R18, R16, RZ ;  /* 0x0000001012067210 */ /* 0x000fe20007fde0ff */
[----:B------:R0:W-:Y:S01]  /*6290*/  @P5 STG.E.U8 desc[UR14][R4.64], R21 ;  /* 0x0000001504005986 */ /* 0x0001e2000c10110e */
[-C--:B------:R-:W-:Y:S01]  /*62a0*/  IADD3 R12, P5, R20, R3.reuse, RZ ;  /* 0x00000003140c7210 */ /* 0x080fe20007fbe0ff */
[----:B-1----:R-:W-:Y:S01]  /*62b0*/  VIADD R15, R18, UR6 ;  /* 0x00000006120f7c36 */ /* 0x002fe20008000000 */
[----:B------:R-:W-:Y:S01]  /*62c0*/  SHF.R.S32.HI R20, RZ, 0x1f, R18 ;  /* 0x0000001fff147819 */ /* 0x000fe20000011412 */
[----:B------:R-:W-:Y:S01]  /*62d0*/  VIADD R14, R108, 0x1b ;  /* 0x0000001b6c0e7836 */ /* 0x000fe20000000000 */
[----:B------:R-:W-:Y:S01]  /*62e0*/  PRMT R19, R7, 0x7773, RZ ;  /* 0x0000777307137816 */ /* 0x000fe200000000ff */
[----:B------:R-:W-:Y:S01]  /*62f0*/  IMAD.X R13, R22, 0x1, R17, P5 ;  /* 0x00000001160d7824 */ /* 0x000fe200028e0611 */
[----:B------:R-:W-:Y:S01]  /*6300*/  ISETP.LT.AND P2, PT, R109, UR4, !P2 ;  /* 0x000000046d007c0c */ /* 0x000fe2000d741270 */
[----:B------:R-:W-:Y:S01]  /*6310*/  IMAD.X R7, R20, 0x1, R2, P6 ;  /* 0x0000000114077824 */ /* 0x000fe200030e0602 */
[----:B---3--:R-:W-:Y:S01]  /*6320*/  PRMT R23, R8, 0x7770, RZ ;  /* 0x0000777008177816 */ /* 0x008fe200000000ff */
[----:B------:R-:W-:Y:S01]  /*6330*/  ULDC UR4, c[0x0][0x228] ;  /* 0x00008a0000047ab9 */ /* 0x000fe20000000800 */
[----:B------:R1:W-:Y:S01]  /*6340*/  @P0 STG.E.U8 desc[UR14][R12.64], R19 ;  /* 0x000000130c000986 */ /* 0x0003e2000c10110e */
[----:B------:R-:W-:Y:S01]  /*6350*/  ISETP.LT.AND P0, PT, R0, UR5, !P1 ;  /* 0x0000000500007c0c */ /* 0x000fe2000cf01270 */
[----:B------:R-:W-:Y:S01]  /*6360*/  ULDC UR5, c[0x0][0x228] ;  /* 0x00008a0000057ab9 */ /* 0x000fe20000000800 */
[----:B0-----:R-:W-:Y:S01]  /*6370*/  PRMT R21, R8, 0x7772, RZ ;  /* 0x0000777208157816 */ /* 0x001fe200000000ff */
[----:B------:R0:W-:Y:S01]  /*6380*/  @P3 STG.E.U8 desc[UR14][R6.64], R23 ;  /* 0x0000001706003986 */ /* 0x0001e2000c10110e */
[----:B------:R-:W-:-:S02]  /*6390*/  IADD3 R4, P3, R18, R3, RZ ;  /* 0x0000000312047210 */ /* 0x000fc40007f7e0ff */
[----:B------:R-:W-:Y:S02]  /*63a0*/  SHF.R.S32.HI R18, RZ, 0x1f, R15 ;  /* 0x0000001fff127819 */ /* 0x000fe4000001140f */
[----:B------:R-:W-:Y:S01]  /*63b0*/  ISETP.GE.AND P5, PT, R14, UR9, PT ;  /* 0x000000090e007c0c */ /* 0x000fe2000bfa6270 */
[----:B------:R-:W-:Y:S01]  /*63c0*/  IMAD.X R5, R20, 0x1, R17, P3 ;  /* 0x0000000114057824 */ /* 0x000fe200018e0611 */
[----:B------:R-:W-:Y:S01]  /*63d0*/  ISETP.LT.AND P1, PT, R109, UR4, !P1 ;  /* 0x000000046d007c0c */ /* 0x000fe2000cf21270 */
[----:B------:R-:W-:Y:S01]  /*63e0*/  VIADD R14, R108, 0x1c ;  /* 0x0000001c6c0e7836 */ /* 0x000fe20000000000 */
[C---:B-1----:R-:W-:Y:S01]  /*63f0*/  IADD3 R12, P6, R15.reuse, R16, RZ ;  /* 0x000000100f0c7210 */ /* 0x042fe20007fde0ff */
[----:B------:R-:W-:Y:S01]  /*6400*/  ULDC UR4, c[0x0][0x228] ;  /* 0x00008a0000047ab9 */ /* 0x000fe20000000800 */
[C---:B------:R-:W-:Y:S02]  /*6410*/  PRMT R19, R8.reuse, 0x7773, RZ ;  /* 0x0000777308137816 */ /* 0x040fe400000000ff */
[----:B0-----:R-:W-:Y:S01]  /*6420*/  PRMT R23, R8, 0x7771, RZ ;  /* 0x0000777108177816 */ /* 0x001fe200000000ff */
[----:B------:R-:W-:Y:S01]  /*6430*/  IMAD.X R13, R18, 0x1, R2, P6 ;  /* 0x00000001120d7824 */ /* 0x000fe200030e0602 */
[----:B------:R-:W-:Y:S01]  /*6440*/  ISETP.GE.AND P3, PT, R14, UR9, PT ;  /* 0x000000090e007c0c */ /* 0x000fe2000bf66270 */
[----:B------:R-:W-:Y:S01]  /*6450*/  VIADD R14, R108, 0x1d ;  /* 0x0000001d6c0e7836 */ /* 0x000fe20000000000 */
[----:B------:R-:W-:Y:S01]  /*6460*/  PRMT R25, R10, 0x7772, RZ ;  /* 0x000077720a197816 */ /* 0x000fe200000000ff */
[----:B------:R0:W-:Y:S01]  /*6470*/  @P2 STG.E.U8 desc[UR14][R4.64], R23 ;  /* 0x0000001704002986 */ /* 0x0001e2000c10110e */
[----:B------:R-:W-:Y:S01]  /*6480*/  ISETP.LT.AND P2, PT, R0, UR4, !P4 ;  /* 0x0000000400007c0c */ /* 0x000fe2000e741270 */
[----:B------:R-:W-:Y:S01]  /*6490*/  ULDC UR4, c[0x0][0x228] ;  /* 0x00008a0000047ab9 */ /* 0x000fe20000000800 */
[C---:B------:R-:W-:Y:S01]  /*64a0*/  VIADD R8, R108.reuse, 0x1e ;  /* 0x0000001e6c087836 */ /* 0x040fe20000000000 */
[----:B------:R1:W-:Y:S01]  /*64b0*/  @P0 STG.E.U8 desc[UR14][R12.64], R21 ;  /* 0x000000150c000986 */ /* 0x0003e2000c10110e */
[C---:B------:R-:W-:Y:S01]  /*64c0*/  IADD3 R6, P0, R15.reuse, R3, RZ ;  /* 0x000000030f067210 */ /* 0x040fe20007f1e0ff */
[----:B------:R-:W-:Y:S01]  /*64d0*/  VIADD R15, R15, UR6 ;  /* 0x000000060f0f7c36 */ /* 0x000fe20008000000 */
[----:B------:R-:W-:Y:S01]  /*64e0*/  ISETP.LT.AND P4, PT, R109, UR4, !P4 ;  /* 0x000000046d007c0c */ /* 0x000fe2000e781270 */
[----:B------:R-:W-:Y:S01]  /*64f0*/  ULDC UR4, c[0x0][0x228] ;  /* 0x00008a0000047ab9 */ /* 0x000fe20000000800 */
[----:B------:R-:W-:-:S02]  /*6500*/  VIADD R108, R108, 0x1f ;  /* 0x0000001f6c6c7836 */ /* 0x000fc40000000000 */
[----:B------:R-:W-:Y:S01]  /*6510*/  IMAD.X R7, R18, 0x1, R17, P0 ;  /* 0x0000000112077824 */ /* 0x000fe200000e0611 */
[----:B------:R-:W-:Y:S02]  /*6520*/  SHF.R.S32.HI R18, RZ, 0x1f, R15 ;  /* 0x0000001fff127819 */ /* 0x000fe4000001140f */
[C---:B0-----:R-:W-:Y:S02]  /*6530*/  IADD3 R4, P6, R15.reuse, R16, RZ ;  /* 0x000000100f047210 */ /* 0x041fe40007fde0ff */
[----:B------:R-:W-:Y:S01]  /*6540*/  ISETP.GE.AND P0, PT, R14, UR9, PT ;  /* 0x000000090e007c0c */ /* 0x000fe2000bf06270 */
[----:B------:R-:W-:Y:S01]  /*6550*/  VIADD R14, R15, UR6 ;  /* 0x000000060f0e7c36 */ /* 0x000fe20008000000 */
[----:B-1----:R-:W-:Y:S01]  /*6560*/  PRMT R21, R9, 0x7770, RZ ;  /* 0x0000777009157816 */ /* 0x002fe200000000ff */
[----:B------:R-:W-:Y:S01]  /*6570*/  IMAD.X R5, R18, 0x1, R2, P6 ;  /* 0x0000000112057824 */ /* 0x000fe200030e0602 */
[----:B------:R-:W-:Y:S01]  /*6580*/  ISETP.LT.AND P6, PT, R0, UR5, !P5 ;  /* 0x0000000500007c0c */ /* 0x000fe2000efc1270 */
[----:B------:R0:W-:Y:S01]  /*6590*/  @P1 STG.E.U8 desc[UR14][R6.64], R19 ;  /* 0x0000001306001986 */ /* 0x0001e2000c10110e */
[----:B------:R-:W-:Y:S01]  /*65a0*/  IADD3 R12, P1, R15, R3, RZ ;  /* 0x000000030f0c7210 */ /* 0x000fe20007f3e0ff */
[----:B------:R-:W-:Y:S01]  /*65b0*/  ULDC UR5, c[0x0][0x228] ;  /* 0x00008a0000057ab9 */ /* 0x000fe20000000800 */
[----:B------:R-:W-:Y:S01]  /*65c0*/  SHF.R.S32.HI R20, RZ, 0x1f, R14 ;  /* 0x0000001fff147819 */ /* 0x000fe2000001140e */
[----:B------:R1:W-:Y:S01]  /*65d0*/  @P2 STG.E.U8 desc[UR14][R4.64], R21 ;  /* 0x0000001504002986 */ /* 0x0003e2000c10110e */
[----:B------:R-:W-:Y:S01]  /*65e0*/  PRMT R15, R9, 0x7772, RZ ;  /* 0x00007772090f7816 */ /* 0x000fe200000000ff */
[----:B------:R-:W-:Y:S01]  /*65f0*/  IMAD.X R13, R18, 0x1, R17, P1 ;  /* 0x00000001120d7824 */ /* 0x000fe200008e0611 */
[----:B------:R-:W-:Y:S01]  /*6600*/  ISETP.GE.AND P1, PT, R8, UR9, PT ;  /* 0x0000000908007c0c */ /* 0x000fe2000bf26270 */
[----:B------:R-:W-:Y:S01]  /*6610*/  VIADD R8, R14, UR6 ;  /* 0x000000060e087c36 */ /* 0x000fe20008000000 */
[----:B------:R-:W-:-:S02]  /*6620*/  PRMT R23, R10, 0x7773, RZ ;  /* 0x000077730a177816 */ /* 0x000fc400000000ff */
[-C--:B0-----:R-:W-:Y:S02]  /*6630*/  IADD3 R6, P2, R14, R16.reuse, RZ ;  /* 0x000000100e067210 */ /* 0x081fe40007f5e0ff */
[C---:B------:R-:W-:Y:S02]  /*6640*/  PRMT R19, R9.reuse, 0x7771, RZ ;  /* 0x0000777109137816 */ /* 0x040fe400000000ff */
[----:B-1----:R-:W-:Y:S01]  /*6650*/  PRMT R21, R9, 0x7773, RZ ;  /* 0x0000777309157816 */ /* 0x002fe200000000ff */
[----:B------:R-:W-:Y:S01]  /*6660*/  IMAD.X R7, R20, 0x1, R2, P2 ;  /* 0x0000000114077824 */ /* 0x000fe200010e0602 */
[C---:B------:R-:W-:Y:S01]  /*6670*/  ISETP.LT.AND P2, PT, R109.reuse, UR4, !P5 ;  /* 0x000000046d007c0c */ /* 0x040fe2000ef41270 */
[----:B------:R0:W-:Y:S01]  /*6680*/  @P4 STG.E.U8 desc[UR14][R12.64], R19 ;  /* 0x000000130c004986 */ /* 0x0001e2000c10110e */
[----:B------:R-:W-:Y:S01]  /*6690*/  IADD3 R4, P4, R14, R3, RZ ;  /* 0x000000030e047210 */ /* 0x000fe20007f9e0ff */
[----:B------:R-:W-:Y:S01]  /*66a0*/  VIADD R9, R8, UR6 ;  /* 0x0000000608097c36 */ /* 0x000fe20008000000 */
[----:B------:R-:W-:Y:S01]  /*66b0*/  SHF.R.S32.HI R14, RZ, 0x1f, R8 ;  /* 0x0000001fff0e7819 */ /* 0x000fe20000011408 */
[----:B------:R1:W-:Y:S01]  /*66c0*/  @P6 STG.E.U8 desc[UR14][R6.64], R15 ;  /* 0x0000000f06006986 */ /* 0x0003e2000c10110e */
[----:B------:R-:W-:Y:S01]  /*66d0*/  ISETP.LT.AND P5, PT, R0, UR5, !P3 ;  /* 0x0000000500007c0c */ /* 0x000fe2000dfa1270 */
[----:B------:R-:W-:Y:S01]  /*66e0*/  IMAD.X R5, R20, 0x1, R17, P4 ;  /* 0x0000000114057824 */ /* 0x000fe200020e0611 */
[----:B------:R-:W-:Y:S01]  /*66f0*/  ISETP.LT.AND P3, PT, R109, UR7, !P3 ;  /* 0x000000076d007c0c */ /* 0x000fe2000df61270 */
[----:B------:R-:W-:Y:S01]  /*6700*/  ULDC UR4, c[0x0][0x228] ;  /* 0x00008a0000047ab9 */ /* 0x000fe20000000800 */
[----:B------:R-:W-:Y:S01]  /*6710*/  SHF.R.S32.HI R20, RZ, 0x1f, R9 ;  /* 0x0000001fff147819 */ /* 0x000fe20000011409 */
[----:B------:R-:W-:Y:S01]  /*6720*/  ULDC UR5, c[0x0][0x228] ;  /* 0x00008a0000057ab9 */ /* 0x000fe20000000800 */
[----:B------:R-:W-:Y:S01]  /*6730*/  ISETP.GE.AND P4, PT, R108, UR9, PT ;  /* 0x000000096c007c0c */ /* 0x000fe2000bf86270 */
[----:B------:R2:W-:Y:S01]  /*6740*/  @P2 STG.E.U8 desc[UR14][R4.64], R21 ;  /* 0x0000001504002986 */ /* 0x0005e2000c10110e */
[----:B0-----:R-:W-:Y:S01]  /*6750*/  IADD3 R12, P6, R8, R16, RZ ;  /* 0x00000010080c7210 */ /* 0x001fe20007fde0ff */
[----:B------:R-:W-:Y:S01]  /*6760*/  ULDC UR7, c[0x0][0x228] ;  /* 0x00008a0000077ab9 */ /* 0x000fe20000000800 */
[----:B------:R-:W-:-:S02]  /*6770*/  PRMT R19, R10, 0x7770, RZ ;  /* 0x000077700a137816 */ /* 0x000fc400000000ff */
[----:B-1----:R-:W-:Y:S01]  /*6780*/  PRMT R15, R10, 0x7771, RZ ;  /* 0x000077710a0f7816 */ /* 0x002fe200000000ff */
[--C-:B------:R-:W-:Y:S01]  /*6790*/  IMAD.X R13, R14, 0x1, R2.reuse, P6 ;  /* 0x000000010e0d7824 */ /* 0x100fe200030e0602 */
[-C--:B------:R-:W-:Y:S02]  /*67a0*/  IADD3 R6, P6, R8, R3.reuse, RZ ;  /* 0x0000000308067210 */ /* 0x080fe40007fde0ff */
[C---:B------:R-:W-:Y:S02]  /*67b0*/  IADD3 R8, P2, R9.reuse, R16, RZ ;  /* 0x0000001009087210 */ /* 0x040fe40007f5e0ff */
[----:B------:R0:W-:Y:S01]  /*67c0*/  @P5 STG.E.U8 desc[UR14][R12.64], R19 ;  /* 0x000000130c005986 */ /* 0x0001e2000c10110e */
[--C-:B------:R-:W-:Y:S01]  /*67d0*/  IMAD.X R7, R14, 0x1, R17.reuse, P6 ;  /* 0x000000010e077824 */ /* 0x100fe200030e0611 */
[----:B------:R-:W-:Y:S01]  /*67e0*/  ISETP.LT.AND P6, PT, R0, UR4, !P0 ;  /* 0x0000000400007c0c */ /* 0x000fe2000c7c1270 */
[----:B------:R-:W-:Y:S01]  /*67f0*/  VIADD R14, R9, UR6 ;  /* 0x00000006090e7c36 */ /* 0x000fe20008000000 */
[----:B------:R-:W-:Y:S01]  /*6800*/  ULDC UR4, c[0x0][0x228] ;  /* 0x00008a0000047ab9 */ /* 0x000fe20000000800 */
[----:B--2---:R-:W-:Y:S01]  /*6810*/  PRMT R21, R11, 0x7771, RZ ;  /* 0x000077710b157816 */ /* 0x004fe200000000ff */
[----:B------:R1:W-:Y:S01]  /*6820*/  @P3 STG.E.U8 desc[UR14][R6.64], R15 ;  /* 0x0000000f06003986 */ /* 0x0003e2000c10110e */
[-C--:B------:R-:W-:Y:S01]  /*6830*/  IADD3 R4, P3, R9, R3.reuse, RZ ;  /* 0x0000000309047210 */ /* 0x080fe20007f7e0ff */
[----:B------:R-:W-:Y:S01]  /*6840*/  VIADD R18, R14, UR6 ;  /* 0x000000060e127c36 */ /* 0x000fe20008000000 */
[----:B------:R-:W-:Y:S01]  /*6850*/  ISETP.LT.AND P0, PT, R109, UR4, !P0 ;  /* 0x000000046d007c0c */ /* 0x000fe2000c701270 */
[C---:B------:R-:W-:Y:S01]  /*6860*/  IMAD.X R9, R20.reuse, 0x1, R2, P2 ;  /* 0x0000000114097824 */ /* 0x040fe200010e0602 */
[----:B------:R-:W-:Y:S01]  /*6870*/  ULDC UR4, c[0x0][0x228] ;  /* 0x00008a0000047ab9 */ /* 0x000fe20000000800 */
[----:B0-----:R-:W-:Y:S01]  /*6880*/  SHF.R.S32.HI R13, RZ, 0x1f, R14 ;  /* 0x0000001fff0d7819 */ /* 0x001fe2000001140e */
[----:B------:R-:W-:Y:S01]  /*6890*/  IMAD.X R5, R20, 0x1, R17, P3 ;  /* 0x0000000114057824 */ /* 0x000fe200018e0611 */
[----:B------:R-:W-:Y:S01]  /*68a0*/  IADD3 R12, P3, R14, R3, RZ ;  /* 0x000000030e0c7210 */ /* 0x000fe20007f7e0ff */
[----:B------:R0:W-:Y:S01]  /*68b0*/  @P6 STG.E.U8 desc[UR14][R8.64], R25 ;  /* 0x0000001908006986 */ /* 0x0001e2000c10110e */
[----:B------:R-:W-:-:S02]  /*68c0*/  SHF.R.S32.HI R19, RZ, 0x1f, R18 ;  /* 0x0000001fff137819 */ /* 0x000fc40000011412 */
[-C--:B-1----:R-:W-:Y:S02]  /*68d0*/  IADD3 R6, P5, R14, R16.reuse, RZ ;  /* 0x000000100e067210 */ /* 0x082fe40007fbe0ff */
[----:B------:R-:W-:Y:S02]  /*68e0*/  IADD3 R14, P2, R18, R16, RZ ;  /* 0x00000010120e7210 */ /* 0x000fe40007f5e0ff */
[----:B------:R0:W-:Y:S01]  /*68f0*/  @P0 STG.E.U8 desc[UR14][R4.64], R23 ;  /* 0x0000001704000986 */ /* 0x0001e2000c10110e */
[--C-:B------:R-:W-:Y:S01]  /*6900*/  IMAD.X R7, R13, 0x1, R2.reuse, P5 ;  /* 0x000000010d077824 */ /* 0x100fe200028e0602 */
[----:B------:R-:W-:Y:S01]  /*6910*/  ISETP.LT.AND P5, PT, R0, UR5, !P1 ;  /* 0x0000000500007c0c */ /* 0x000fe2000cfa1270 */
[----:B------:R-:W-:Y:S01]  /*6920*/  ULDC UR5, c[0x0][0x228] ;  /* 0x00008a0000057ab9 */ /* 0x000fe20000000800 */
[----:B------:R-:W-:Y:S01]  /*6930*/  IMAD.X R15, R19, 0x1, R2, P2 ;  /* 0x00000001130f7824 */ /* 0x000fe200010e0602 */
[----:B------:R-:W-:Y:S01]  /*6940*/  IADD3 R2, P2, R18, R3, RZ ;  /* 0x0000000312027210 */ /* 0x000fe20007f5e0ff */
[----:B------:R-:W-:Y:S01]  /*6950*/  IMAD.X R13, R13, 0x1, R17, P3 ;  /* 0x000000010d0d7824 */ /* 0x000fe200018e0611 */
[----:B------:R-:W-:-:S02]  /*6960*/  ISETP.LT.AND P1, PT, R109, UR5, !P1 ;  /* 0x000000056d007c0c */ /* 0x000fc4000cf21270 */
[----:B------:R-:W-:Y:S01]  /*6970*/  ISETP.LT.AND P3, PT, R0, UR7, !P4 ;  /* 0x0000000700007c0c */ /* 0x000fe2000e761270 */
[----:B------:R-:W-:Y:S01]  /*6980*/  IMAD.X R3, R19, 0x1, R17, P2 ;  /* 0x0000000113037824 */ /* 0x000fe200010e0611 */
[----:B------:R-:W-:Y:S02]  /*6990*/  ISETP.LT.AND P4, PT, R109, UR4, !P4 ;  /* 0x000000046d007c0c */ /* 0x000fe4000e781270 */
[C---:B------:R-:W-:Y:S02]  /*69a0*/  PRMT R17, R11.reuse, 0x7773, RZ ;  /* 0x000077730b117816 */ /* 0x040fe400000000ff */
[C---:B------:R-:W-:Y:S02]  /*69b0*/  PRMT R19, R11.reuse, 0x7772, RZ ;  /* 0x000077720b137816 */ /* 0x040fe400000000ff */
[----:B------:R-:W-:-:S05]  /*69c0*/  PRMT R11, R11, 0x7770, RZ ;  /* 0x000077700b0b7816 */ /* 0x000fca00000000ff */
[----:B------:R0:W-:Y:S04]  /*69d0*/  @P5 STG.E.U8 desc[UR14][R6.64], R11 ;  /* 0x0000000b06005986 */ /* 0x0001e8000c10110e */
[----:B------:R0:W-:Y:S04]  /*69e0*/  @P1 STG.E.U8 desc[UR14][R12.64], R21 ;  /* 0x000000150c001986 */ /* 0x0001e8000c10110e */
[----:B------:R0:W-:Y:S01]  /*69f0*/  @P3 STG.E.U8 desc[UR14][R14.64], R19 ;  /* 0x000000130e003986 */ /* 0x0001e2000c10110e */
[----:B------:R-:W-:Y:S05]  /*6a00*/  @!P4 EXIT ;  /* 0x000000000000c94d */ /* 0x000fea0003800000 */
[----:B------:R-:W-:Y:S01]  /*6a10*/  STG.E.U8 desc[UR14][R2.64], R17 ;  /* 0x0000001102007986 */ /* 0x000fe2000c10110e */
[----:B------:R-:W-:Y:S05]  /*6a20*/  EXIT ;  /* 0x000000000000794d */ /* 0x000fea0003800000 */
.L_x_2:
[----:B------:R-:W-:-:S00]  /*6a30*/  BRA `(.L_x_2) ;  /* 0xfffffffc00fc7947 */ /* 0x000fc0000383ffff */
[----:B------:R-:W-:-:S00]  /*6a40*/  NOP ;  /* 0x0000000000007918 */ /* 0x000fc00000000000 */
        /* <DEDUP_REMOVED lines=11> */
.L_x_3:


//--------------------- .nv.shared.matmul_kernel  --------------------------
	.section	.nv.shared.matmul_kernel,"aw",@nobits
	.sectionflags	@""
	.align	16
	.zero		1024


//--------------------- .nv.shared.reserved.0     --------------------------
	.section	.nv.shared.reserved.0,"aw",@nobits
	.weak		__nv_reservedSMEM_offset_0_alias
	.size		__nv_reservedSMEM_offset_0_alias, 0, 0
	.other		__nv_reservedSMEM_offset_0_alias,@"STO_CUDA_RESERVED_SHARED STV_DEFAULT"
__nv_reservedSMEM_offset_0_alias:
	.zero		0


//--------------------- .nv.constant0.matmul_kernel --------------------------
	.section	.nv.constant0.matmul_kernel,"a",@progbits
	.sectionflags	@""
	.align	4
.nv.constant0.matmul_kernel:
	.zero		608


//--------------------- SYMBOLS --------------------------

	.type		.nv.reservedSmem.offset0,@object
	.size		.nv.reservedSmem.offset0,0x4
